	.target	sm_86

	.elftype	@"ET_EXEC"


//--------------------- .note.nv.tkinfo           --------------------------
	.section	.note.nv.tkinfo,"",@"SHT_NOTE"
	.sectionflags	@"SHF_NOTE_NV_TKINFO"
	.tkinfo
        /*0018*/ 	.word	0x00000002
        /*0030*/ 	.string	""
        /*0030*/ 	.string	"ptxas"
        /*0030*/ 	.string	"Cuda compilation tools, release 13.1, V13.1.80"
        /*0030*/ 	.string	"Build cuda_13.1.r13.1/compiler.36836380_0"
        /*0030*/ 	.string	"-v  -arch sm_86 "



//--------------------- .note.nv.cuinfo           --------------------------
	.section	.note.nv.cuinfo,"",@"SHT_NOTE"
	.sectionflags	@"SHF_NOTE_NV_CUINFO"
        /*0018*/ 	.short	0x0002
        /*001a*/ 	.short	0x0050
        /*001c*/ 	.short	0x0083
	.zero		2


//--------------------- .nv.info                  --------------------------
	.section	.nv.info,"",@"SHT_CUDA_INFO"
	.align	4


	//----- nvinfo : EIATTR_REGCOUNT
	.align		4
        /*0000*/ 	.byte	0x04, 0x2f
        /*0002*/ 	.short	(.L_1 - .L_0)
	.align		4
.L_0:
        /*0004*/ 	.word	index@(gemm_mma_kernel)
        /*0008*/ 	.word	0x0000004e


	//----- nvinfo : EIATTR_FRAME_SIZE
	.align		4
.L_1:
        /*000c*/ 	.byte	0x04, 0x11
        /*000e*/ 	.short	(.L_3 - .L_2)
	.align		4
.L_2:
        /*0010*/ 	.word	index@(gemm_mma_kernel)
        /*0014*/ 	.word	0x00000000


	//----- nvinfo : EIATTR_MIN_STACK_SIZE
	.align		4
.L_3:
        /*0018*/ 	.byte	0x04, 0x12
        /*001a*/ 	.short	(.L_5 - .L_4)
	.align		4
.L_4:
        /*001c*/ 	.word	index@(gemm_mma_kernel)
        /*0020*/ 	.word	0x00000000
.L_5:


//--------------------- .nv.info.gemm_mma_kernel  --------------------------
	.section	.nv.info.gemm_mma_kernel,"",@"SHT_CUDA_INFO"
	.sectionflags	@""
	.align	4


	//----- nvinfo : EIATTR_CUDA_API_VERSION
	.align		4
        /*0000*/ 	.byte	0x04, 0x37
        /*0002*/ 	.short	(.L_7 - .L_6)
.L_6:
        /*0004*/ 	.word	0x00000083


	//----- nvinfo : EIATTR_SW2861232_WAR
	.align		4
.L_7:
        /*0008*/ 	.byte	0x01, 0x35
	.zero		2


	//----- nvinfo : EIATTR_PARAM_CBANK
	.align		4
        /*000c*/ 	.byte	0x04, 0x0a
        /*000e*/ 	.short	(.L_9 - .L_8)
	.align		4
.L_8:
        /*0010*/ 	.word	index@(.nv.constant0.gemm_mma_kernel)
        /*0014*/ 	.short	0x0160
        /*0016*/ 	.short	0x0024


	//----- nvinfo : EIATTR_CBANK_PARAM_SIZE
	.align		4
.L_9:
        /*0018*/ 	.byte	0x03, 0x19
        /*001a*/ 	.short	0x0024


	//----- nvinfo : EIATTR_KPARAM_INFO
	.align		4
        /*001c*/ 	.byte	0x04, 0x17
        /*001e*/ 	.short	(.L_11 - .L_10)
.L_10:
        /*0020*/ 	.word	0x00000000
        /*0024*/ 	.short	0x0005
        /*0026*/ 	.short	0x0020
        /*0028*/ 	.byte	0x00, 0xf0, 0x11, 0x00


	//----- nvinfo : EIATTR_KPARAM_INFO
	.align		4
.L_11:
        /*002c*/ 	.byte	0x04, 0x17
        /*002e*/ 	.short	(.L_13 - .L_12)
.L_12:
        /*0030*/ 	.word	0x00000000
        /*0034*/ 	.short	0x0004
        /*0036*/ 	.short	0x001c
        /*0038*/ 	.byte	0x00, 0xf0, 0x11, 0x00


	//----- nvinfo : EIATTR_KPARAM_INFO
	.align		4
.L_13:
        /*003c*/ 	.byte	0x04, 0x17
        /*003e*/ 	.short	(.L_15 - .L_14)
.L_14:
        /*0040*/ 	.word	0x00000000
        /*0044*/ 	.short	0x0003
        /*0046*/ 	.short	0x0018
        /*0048*/ 	.byte	0x00, 0xf0, 0x11, 0x00


	//----- nvinfo : EIATTR_KPARAM_INFO
	.align		4
.L_15:
        /*004c*/ 	.byte	0x04, 0x17
        /*004e*/ 	.short	(.L_17 - .L_16)
.L_16:
        /*0050*/ 	.word	0x00000000
        /*0054*/ 	.short	0x0002
        /*0056*/ 	.short	0x0010
        /*0058*/ 	.byte	0x00, 0xf0, 0x21, 0x00


	//----- nvinfo : EIATTR_KPARAM_INFO
	.align		4
.L_17:
        /*005c*/ 	.byte	0x04, 0x17
        /*005e*/ 	.short	(.L_19 - .L_18)
.L_18:
        /*0060*/ 	.word	0x00000000
        /*0064*/ 	.short	0x0001
        /*0066*/ 	.short	0x0008
        /*0068*/ 	.byte	0x00, 0xf0, 0x21, 0x00


	//----- nvinfo : EIATTR_KPARAM_INFO
	.align		4
.L_19:
        /*006c*/ 	.byte	0x04, 0x17
        /*006e*/ 	.short	(.L_21 - .L_20)
.L_20:
        /*0070*/ 	.word	0x00000000
        /*0074*/ 	.short	0x0000
        /*0076*/ 	.short	0x0000
        /*0078*/ 	.byte	0x00, 0xf0, 0x21, 0x00


	//----- nvinfo : EIATTR_WMMA_USED
	.align		4
.L_21:
        /*007c*/ 	.byte	0x01, 0x2b
	.zero		2


	//----- nvinfo : EIATTR_MAXREG_COUNT
	.align		4
        /*0080*/ 	.byte	0x03, 0x1b
        /*0082*/ 	.short	0x00ff


	//----- nvinfo : EIATTR_NUM_BARRIERS
	.align		4
        /*0084*/ 	.byte	0x02, 0x4c
        /*0086*/ 	.byte	0x01
	.zero		1


	//----- nvinfo : EIATTR_MERCURY_ISA_VERSION
	.align		4
        /*0088*/ 	.byte	0x03, 0x5f
        /*008a*/ 	.short	0x0000


	//----- nvinfo : EIATTR_EXIT_INSTR_OFFSETS
	.align		4
        /*008c*/ 	.byte	0x04, 0x1c
        /*008e*/ 	.short	(.L_23 - .L_22)


	//   ....[0]....
.L_22:
        /*0090*/ 	.word	0x000038d0


	//   ....[1]....
        /*0094*/ 	.word	0x00003d50


	//   ....[2]....
        /*0098*/ 	.word	0x00003e90


	//----- nvinfo : EIATTR_MAX_THREADS
	.align		4
.L_23:
        /*009c*/ 	.byte	0x04, 0x05
        /*009e*/ 	.short	(.L_25 - .L_24)
.L_24:
        /*00a0*/ 	.word	0x00000080
        /*00a4*/ 	.word	0x00000001
        /*00a8*/ 	.word	0x00000001


	//----- nvinfo : EIATTR_CRS_STACK_SIZE
	.align		4
.L_25:
        /*00ac*/ 	.byte	0x04, 0x1e
        /*00ae*/ 	.short	(.L_27 - .L_26)
.L_26:
        /*00b0*/ 	.word	0x00000000
.L_27:


//--------------------- .nv.callgraph             --------------------------
	.section	.nv.callgraph,"",@"SHT_CUDA_CALLGRAPH"
	.align	4
	.sectionentsize	8
	.align		4
        /*0000*/ 	.word	0x00000000
	.align		4
        /*0004*/ 	.word	0xffffffff
	.align		4
        /*0008*/ 	.word	0x00000000
	.align		4
        /*000c*/ 	.word	0xfffffffe
	.align		4
        /*0010*/ 	.word	0x00000000
	.align		4
        /*0014*/ 	.word	0xfffffffd
	.align		4
        /*0018*/ 	.word	0x00000000
	.align		4
        /*001c*/ 	.word	0xfffffffc


//--------------------- .nv.rel.action            --------------------------
	.section	.nv.rel.action,"",@"SHT_CUDA_RELOCINFO"
	.align	8
	.sectionentsize	8
        /*0000*/ 	.byte	0x73, 0x00, 0x00, 0x00, 0x00, 0x00, 0x00, 0x00, 0x00, 0x00, 0x00, 0x11, 0x25, 0x00, 0x05, 0x36


//--------------------- .nv.constant0.gemm_mma_kernel --------------------------
	.section	.nv.constant0.gemm_mma_kernel,"a",@progbits
	.sectionflags	@""
	.align	4
.nv.constant0.gemm_mma_kernel:
	.zero		388


//--------------------- .text.gemm_mma_kernel     --------------------------
	.section	.text.gemm_mma_kernel,"ax",@progbits
	.sectioninfo	@"SHI_REGISTERS=78"
	.align	128
        .global         gemm_mma_kernel
        .type           gemm_mma_kernel,@function
        .size           gemm_mma_kernel,(.L_x_58 - gemm_mma_kernel)
        .other          gemm_mma_kernel,@"STO_CUDA_ENTRY STV_DEFAULT"
gemm_mma_kernel:
.text.gemm_mma_kernel:
[----:B------:R-:W-:Y:S02]  /*0000*/  IMAD.MOV.U32 R1, RZ, RZ, c[0x0][0x28] ;  /* 0x00000a00ff017624 */ /* 0x000fe400078e00ff */
[----:B------:R-:W1:Y:S01]  /*0010*/  S2R R71, SR_TID.X ;  /* 0x0000000000477919 */ /* 0x000e620000002100 */
[----:B------:R-:W-:Y:S01]  /*0020*/  UMOV UR4, 0x1f ;  /* 0x0000001f00047882 */ /* 0x000fe20000000000 */
[----:B------:R-:W-:Y:S01]  /*0030*/  BSSY B0, `(.L_x_0) ;  /* 0x000019d000007945 */ /* 0x000fe20003800000 */
[----:B------:R-:W-:Y:S01]  /*0040*/  ULDC UR5, c[0x0][0x180] ;  /* 0x0000600000057ab9 */ /* 0x000fe20000000800 */
[----:B------:R-:W2:Y:S01]  /*0050*/  S2R R75, SR_CTAID.X ;  /* 0x00000000004b7919 */ /* 0x000ea20000002500 */
[----:B------:R-:W-:Y:S01]  /*0060*/  UIADD3 UR4, UR4, UR5, URZ ;  /* 0x0000000504047290 */ /* 0x000fe2000fffe03f */
[----:B------:R-:W-:Y:S01]  /*0070*/  IMAD.MOV.U32 R67, RZ, RZ, RZ ;  /* 0x000000ffff437224 */ /* 0x000fe200078e00ff */
[----:B------:R-:W-:Y:S01]  /*0080*/  ULDC.64 UR6, c[0x0][0x118] ;  /* 0x0000460000067ab9 */ /* 0x000fe20000000a00 */
[----:B------:R-:W3:Y:S01]  /*0090*/  S2R R73, SR_CTAID.Y ;  /* 0x0000000000497919 */ /* 0x000ee20000002600 */
[----:B------:R-:W-:Y:S01]  /*00a0*/  USHF.R.S32.HI UR5, URZ, 0x1f, UR4 ;  /* 0x0000001f3f057899 */ /* 0x000fe20008011404 */
[----:B------:R-:W-:-:S02]  /*00b0*/  IMAD.MOV.U32 R65, RZ, RZ, RZ ;  /* 0x000000ffff417224 */ /* 0x000fc400078e00ff */
[----:B------:R-:W-:Y:S01]  /*00c0*/  IMAD.MOV.U32 R63, RZ, RZ, RZ ;  /* 0x000000ffff3f7224 */ /* 0x000fe200078e00ff */
[----:B------:R-:W-:Y:S01]  /*00d0*/  ULEA.HI UR5, UR5, UR4, URZ, 0x5 ;  /* 0x0000000405057291 */ /* 0x000fe2000f8f283f */
[----:B------:R-:W-:-:S03]  /*00e0*/  IMAD.MOV.U32 R61, RZ, RZ, RZ ;  /* 0x000000ffff3d7224 */ /* 0x000fc600078e00ff */
[----:B------:R-:W-:Y:S01]  /*00f0*/  USHF.R.S32.HI UR5, URZ, 0x5, UR5 ;  /* 0x000000053f057899 */ /* 0x000fe20008011405 */
[----:B-1----:R-:W-:Y:S02]  /*0100*/  ISETP.GT.AND P0, PT, R71, 0x1f, PT ;  /* 0x0000001f4700780c */ /* 0x002fe40003f04270 */
[----:B------:R-:W-:Y:S01]  /*0110*/  SHF.R.S32.HI R6, RZ, 0x1f, R71 ;  /* 0x0000001fff067819 */ /* 0x000fe20000011447 */
[----:B--2---:R-:W-:-:S03]  /*0120*/  IMAD.SHL.U32 R75, R75, 0x40, RZ ;  /* 0x000000404b4b7824 */ /* 0x004fc600078e00ff */
[----:B------:R-:W-:Y:S01]  /*0130*/  LEA.HI R72, R6, R71, RZ, 0x5 ;  /* 0x0000004706487211 */ /* 0x000fe200078f28ff */
[----:B---3--:R-:W-:-:S03]  /*0140*/  IMAD.SHL.U32 R73, R73, 0x40, RZ ;  /* 0x0000004049497824 */ /* 0x008fc600078e00ff */
[----:B------:R-:W-:-:S03]  /*0150*/  LEA.HI.SX32 R72, R72, 0xffffffff, 0x1b ;  /* 0xffffffff48487811 */ /* 0x000fc600078fdaff */
[----:B------:R-:W-:Y:S05]  /*0160*/  @P0 BRA `(.L_x_1) ;  /* 0x0000189000000947 */ /* 0x000fea0003800000 */
[C---:B------:R-:W-:Y:S01]  /*0170*/  IMAD.SHL.U32 R4, R71.reuse, 0x8, RZ ;  /* 0x0000000847047824 */ /* 0x040fe200078e00ff */
[C---:B------:R-:W-:Y:S02]  /*0180*/  IADD3 R0, R71.reuse, 0x20, RZ ;  /* 0x0000002047007810 */ /* 0x040fe40007ffe0ff */
[C---:B------:R-:W-:Y:S02]  /*0190*/  IADD3 R2, R71.reuse, 0x40, RZ ;  /* 0x0000004047027810 */ /* 0x040fe40007ffe0ff */
[----:B------:R-:W-:Y:S01]  /*01a0*/  SHF.R.S32.HI R3, RZ, 0x1f, R4 ;  /* 0x0000001fff037819 */ /* 0x000fe20000011404 */
[----:B------:R-:W-:Y:S01]  /*01b0*/  IMAD.SHL.U32 R8, R0, 0x8, RZ ;  /* 0x0000000800087824 */ /* 0x000fe200078e00ff */
[----:B------:R-:W-:Y:S01]  /*01c0*/  IADD3 R34, -R71, 0xff, RZ ;  /* 0x000000ff47227810 */ /* 0x000fe20007ffe1ff */
[----:B------:R-:W-:Y:S01]  /*01d0*/  IMAD.SHL.U32 R9, R2, 0x8, RZ ;  /* 0x0000000802097824 */ /* 0x000fe200078e00ff */
[CC--:B------:R-:W-:Y:S02]  /*01e0*/  LEA.HI R5, R3.reuse, R4.reuse, RZ, 0x5 ;  /* 0x0000000403057211 */ /* 0x0c0fe400078f28ff */
[----:B------:R-:W-:-:S02]  /*01f0*/  LEA.HI R7, R3, R4, RZ, 0x6 ;  /* 0x0000000403077211 */ /* 0x000fc400078f30ff */
[----:B------:R-:W-:Y:S02]  /*0200*/  LOP3.LUT R3, R5, 0xffffffe0, RZ, 0xc0, !PT ;  /* 0xffffffe005037812 */ /* 0x000fe400078ec0ff */
[----:B------:R-:W-:Y:S02]  /*0210*/  LOP3.LUT R7, R7, 0xffffffc0, RZ, 0xc0, !PT ;  /* 0xffffffc007077812 */ /* 0x000fe400078ec0ff */
[----:B------:R-:W-:Y:S01]  /*0220*/  SHF.R.S32.HI R5, RZ, 0x1f, R8 ;  /* 0x0000001fff057819 */ /* 0x000fe20000011408 */
[C---:B------:R-:W-:Y:S01]  /*0230*/  IMAD.IADD R3, R4.reuse, 0x1, -R3 ;  /* 0x0000000104037824 */ /* 0x040fe200078e0a03 */
[----:B------:R-:W-:Y:S01]  /*0240*/  SHF.R.S32.HI R12, RZ, 0x1f, R9 ;  /* 0x0000001fff0c7819 */ /* 0x000fe20000011409 */
[----:B------:R-:W-:Y:S01]  /*0250*/  IMAD.IADD R10, R4, 0x1, -R7 ;  /* 0x00000001040a7824 */ /* 0x000fe200078e0a07 */
[-C--:B------:R-:W-:Y:S02]  /*0260*/  LEA.HI R4, R5, R8.reuse, RZ, 0x5 ;  /* 0x0000000805047211 */ /* 0x080fe400078f28ff */
[----:B------:R-:W-:Y:S01]  /*0270*/  LEA.HI R11, R12, R9, RZ, 0x5 ;  /* 0x000000090c0b7211 */ /* 0x000fe200078f28ff */
[----:B------:R-:W-:Y:S01]  /*0280*/  IMAD.IADD R20, R75, 0x1, R10 ;  /* 0x000000014b147824 */ /* 0x000fe200078e020a */
[----:B------:R-:W-:-:S02]  /*0290*/  LEA.HI R7, R5, R8, RZ, 0x6 ;  /* 0x0000000805077211 */ /* 0x000fc400078f30ff */
[----:B------:R-:W-:Y:S02]  /*02a0*/  LEA.HI R13, R12, R9, RZ, 0x6 ;  /* 0x000000090c0d7211 */ /* 0x000fe400078f30ff */
[----:B------:R-:W-:Y:S02]  /*02b0*/  LOP3.LUT R5, R4, 0xffffffe0, RZ, 0xc0, !PT ;  /* 0xffffffe004057812 */ /* 0x000fe400078ec0ff */
[----:B------:R-:W-:Y:S02]  /*02c0*/  LOP3.LUT R12, R11, 0xffffffe0, RZ, 0xc0, !PT ;  /* 0xffffffe00b0c7812 */ /* 0x000fe400078ec0ff */
[----:B------:R-:W-:Y:S01]  /*02d0*/  LOP3.LUT R7, R7, 0xffffffc0, RZ, 0xc0, !PT ;  /* 0xffffffc007077812 */ /* 0x000fe200078ec0ff */
[C---:B------:R-:W-:Y:S01]  /*02e0*/  IMAD.IADD R4, R8.reuse, 0x1, -R5 ;  /* 0x0000000108047824 */ /* 0x040fe200078e0a05 */
[----:B------:R-:W-:Y:S01]  /*02f0*/  LOP3.LUT R14, R13, 0xffffffc0, RZ, 0xc0, !PT ;  /* 0xffffffc00d0e7812 */ /* 0x000fe200078ec0ff */
[C---:B------:R-:W-:Y:S01]  /*0300*/  IMAD.IADD R5, R9.reuse, 0x1, -R12 ;  /* 0x0000000109057824 */ /* 0x040fe200078e0a0c */
[----:B------:R-:W-:Y:S01]  /*0310*/  SHF.R.S32.HI R11, RZ, 0x1f, R0 ;  /* 0x0000001fff0b7819 */ /* 0x000fe20000011400 */
[----:B------:R-:W-:Y:S01]  /*0320*/  IMAD.IADD R26, R8, 0x1, -R7 ;  /* 0x00000001081a7824 */ /* 0x000fe200078e0a07 */
[----:B------:R-:W-:Y:S01]  /*0330*/  SHF.R.S32.HI R13, RZ, 0x1f, R2 ;  /* 0x0000001fff0d7819 */ /* 0x000fe20000011402 */
[----:B------:R-:W-:Y:S01]  /*0340*/  IMAD.IADD R30, R9, 0x1, -R14 ;  /* 0x00000001091e7824 */ /* 0x000fe200078e0a0e */
[-C--:B------:R-:W-:Y:S01]  /*0350*/  LEA.HI R12, R11, R0.reuse, RZ, 0x2 ;  /* 0x000000000b0c7211 */ /* 0x080fe200078f10ff */
[----:B------:R-:W-:Y:S01]  /*0360*/  IMAD.IADD R25, R75, 0x1, R26 ;  /* 0x000000014b197824 */ /* 0x000fe200078e021a */
[----:B------:R-:W-:Y:S01]  /*0370*/  LEA.HI R17, R11, R0, RZ, 0x3 ;  /* 0x000000000b117211 */ /* 0x000fe200078f18ff */
[----:B------:R-:W-:Y:S01]  /*0380*/  IMAD.MOV.U32 R8, RZ, RZ, RZ ;  /* 0x000000ffff087224 */ /* 0x000fe200078e00ff */
[----:B------:R-:W-:Y:S01]  /*0390*/  LEA.HI R7, R6, R71, RZ, 0x2 ;  /* 0x0000004706077211 */ /* 0x000fe200078f10ff */
[----:B------:R-:W-:Y:S01]  /*03a0*/  IMAD.IADD R28, R75, 0x1, R30 ;  /* 0x000000014b1c7824 */ /* 0x000fe200078e021e */
[----:B------:R-:W-:-:S02]  /*03b0*/  LEA.HI R11, R13, R2, RZ, 0x2 ;  /* 0x000000020d0b7211 */ /* 0x000fc400078f10ff */
[----:B------:R-:W-:Y:S02]  /*03c0*/  LEA.HI R9, R6, R71, RZ, 0x3 ;  /* 0x0000004706097211 */ /* 0x000fe400078f18ff */
[----:B------:R-:W-:Y:S02]  /*03d0*/  SHF.R.S32.HI R18, RZ, 0x2, R7 ;  /* 0x00000002ff127819 */ /* 0x000fe40000011407 */
[----:B------:R-:W-:Y:S02]  /*03e0*/  LEA.HI R19, R13, R2, RZ, 0x3 ;  /* 0x000000020d137211 */ /* 0x000fe400078f18ff */
[----:B------:R-:W-:Y:S01]  /*03f0*/  SHF.R.S32.HI R12, RZ, 0x2, R12 ;  /* 0x00000002ff0c7819 */ /* 0x000fe2000001140c */
[C---:B------:R-:W-:Y:S01]  /*0400*/  IMAD.IADD R35, R73.reuse, 0x1, R18 ;  /* 0x0000000149237824 */ /* 0x040fe200078e0212 */
[----:B------:R-:W-:Y:S01]  /*0410*/  SHF.R.S32.HI R14, RZ, 0x2, R11 ;  /* 0x00000002ff0e7819 */ /* 0x000fe2000001140b */
[----:B------:R-:W-:Y:S01]  /*0420*/  IMAD R18, R18, 0x28, R3 ;  /* 0x0000002812127824 */ /* 0x000fe200078e0203 */
[----:B------:R-:W-:Y:S01]  /*0430*/  SHF.R.S32.HI R7, RZ, 0x3, R9 ;  /* 0x00000003ff077819 */ /* 0x000fe20000011409 */
[C---:B------:R-:W-:Y:S01]  /*0440*/  IMAD.IADD R36, R73.reuse, 0x1, R12 ;  /* 0x0000000149247824 */ /* 0x040fe200078e020c */
[----:B------:R-:W-:Y:S01]  /*0450*/  SHF.R.S32.HI R17, RZ, 0x3, R17 ;  /* 0x00000003ff117819 */ /* 0x000fe20000011411 */
[----:B------:R-:W-:Y:S01]  /*0460*/  IMAD.IADD R37, R73, 0x1, R14 ;  /* 0x0000000149257824 */ /* 0x000fe200078e020e */
[----:B------:R-:W-:Y:S01]  /*0470*/  SHF.R.S32.HI R19, RZ, 0x3, R19 ;  /* 0x00000003ff137819 */ /* 0x000fe20000011413 */
[----:B------:R-:W-:Y:S01]  /*0480*/  IMAD R16, R35, c[0x0][0x180], RZ ;  /* 0x0000600023107a24 */ /* 0x000fe200078e02ff */
[----:B------:R-:W-:Y:S01]  /*0490*/  LEA.HI R9, R34, 0x1, RZ, 0x1b ;  /* 0x0000000122097811 */ /* 0x000fe200078fd8ff */
[----:B------:R-:W-:Y:S01]  /*04a0*/  IMAD R21, R7, 0x48, R10 ;  /* 0x0000004807157824 */ /* 0x000fe200078e020a */
[----:B------:R-:W-:Y:S01]  /*04b0*/  IADD3 R6, R71, 0x60, RZ ;  /* 0x0000006047067810 */ /* 0x000fe20007ffe0ff */
[----:B------:R-:W-:Y:S01]  /*04c0*/  IMAD R22, R36, c[0x0][0x180], RZ ;  /* 0x0000600024167a24 */ /* 0x000fe200078e02ff */
[----:B------:R-:W-:Y:S01]  /*04d0*/  LOP3.LUT R9, R9, 0x3, RZ, 0xc0, !PT ;  /* 0x0000000309097812 */ /* 0x000fe200078ec0ff */
[----:B------:R-:W-:-:S02]  /*04e0*/  IMAD R23, R37, c[0x0][0x180], RZ ;  /* 0x0000600025177a24 */ /* 0x000fc400078e02ff */
[----:B------:R-:W-:Y:S02]  /*04f0*/  IMAD R24, R12, 0x28, R4 ;  /* 0x000000280c187824 */ /* 0x000fe400078e0204 */
[----:B------:R-:W-:Y:S02]  /*0500*/  IMAD R26, R17, 0x48, R26 ;  /* 0x00000048111a7824 */ /* 0x000fe400078e021a */
[----:B------:R-:W-:Y:S02]  /*0510*/  IMAD R27, R14, 0x28, R5 ;  /* 0x000000280e1b7824 */ /* 0x000fe400078e0205 */
[----:B------:R-:W-:Y:S02]  /*0520*/  IMAD R29, R19, 0x48, R30 ;  /* 0x00000048131d7824 */ /* 0x000fe400078e021e */
.L_x_26:
[----:B------:R-:W-:-:S13]  /*0530*/  ISETP.GE.AND P0, PT, R8, UR5, PT ;  /* 0x0000000508007c0c */ /* 0x000fda000bf06270 */
[----:B-1----:R-:W-:Y:S05]  /*0540*/  @P0 BRA `(.L_x_2) ;  /* 0x0000146000000947 */ /* 0x002fea0003800000 */
[----:B------:R-:W-:Y:S01]  /*0550*/  ISETP.NE.AND P0, PT, R9, RZ, PT ;  /* 0x000000ff0900720c */ /* 0x000fe20003f05270 */
[----:B------:R-:W-:Y:S01]  /*0560*/  IMAD.MOV.U32 R31, RZ, RZ, 0x1400 ;  /* 0x00001400ff1f7424 */ /* 0x000fe200078e00ff */
[----:B------:R-:W-:Y:S01]  /*0570*/  BSSY B1, `(.L_x_3) ;  /* 0x000003a000017945 */ /* 0x000fe20003800000 */
[----:B------:R-:W-:Y:S02]  /*0580*/  IMAD.MOV.U32 R30, RZ, RZ, R71 ;  /* 0x000000ffff1e7224 */ /* 0x000fe400078e0047 */
[----:B------:R-:W-:-:S08]  /*0590*/  IMAD R31, R8, R31, 0x80 ;  /* 0x00000080081f7424 */ /* 0x000fd000078e021f */
[----:B------:R-:W-:Y:S05]  /*05a0*/  @!P0 BRA `(.L_x_4) ;  /* 0x0000036000008947 */ /* 0x000fea0003800000 */
[----:B------:R-:W-:Y:S01]  /*05b0*/  IMAD R13, R8, 0x20, R3 ;  /* 0x00000020080d7824 */ /* 0x000fe200078e0203 */
[----:B------:R-:W-:Y:S01]  /*05c0*/  BSSY B2, `(.L_x_5) ;  /* 0x000000f000027945 */ /* 0x000fe20003800000 */
[----:B------:R-:W-:-:S03]  /*05d0*/  ISETP.NE.AND P1, PT, R9, 0x1, PT ;  /* 0x000000010900780c */ /* 0x000fc60003f25270 */
[----:B------:R-:W-:-:S04]  /*05e0*/  ISETP.GE.AND P0, PT, R13, c[0x0][0x180], PT ;  /* 0x000060000d007a0c */ /* 0x000fc80003f06270 */
[----:B------:R-:W-:-:S13]  /*05f0*/  ISETP.GE.OR P0, PT, R35, c[0x0][0x178], P0 ;  /* 0x00005e0023007a0c */ /* 0x000fda0000706670 */
[----:B------:R-:W-:Y:S05]  /*0600*/  @P0 BRA `(.L_x_6) ;  /* 0x000000a000000947 */ /* 0x000fea0003800000 */
[----:B------:R-:W-:Y:S02]  /*0610*/  SHF.R.S32.HI R11, RZ, 0x1f, R13 ;  /* 0x0000001fff0b7819 */ /* 0x000fe4000001140d */
[----:B------:R-:W-:Y:S01]  /*0620*/  IADD3 R12, P0, R16, R13, RZ ;  /* 0x0000000d100c7210 */ /* 0x000fe20007f1e0ff */
[----:B------:R-:W-:-:S03]  /*0630*/  IMAD R13, R18, 0x2, R31 ;  /* 0x00000002120d7824 */ /* 0x000fc600078e021f */
[----:B------:R-:W-:Y:S02]  /*0640*/  LEA.HI.X.SX32 R11, R16, R11, 0x1, P0 ;  /* 0x0000000b100b7211 */ /* 0x000fe400000f0eff */
[----:B------:R-:W-:-:S04]  /*0650*/  LEA R10, P0, R12, c[0x0][0x160], 0x1 ;  /* 0x000058000c0a7a11 */ /* 0x000fc800078008ff */
[----:B------:R-:W-:-:S05]  /*0660*/  LEA.HI.X R11, R12, c[0x0][0x164], R11, 0x1, P0 ;  /* 0x000059000c0b7a11 */ /* 0x000fca00000f0c0b */
[----:B------:R-:W-:Y:S01]  /*0670*/  @!PT LDS RZ, [RZ] ;  /* 0x00000000fffff984 */ /* 0x000fe20000000800 */
[----:B------:R-:W-:Y:S01]  /*0680*/  @!PT LDS RZ, [RZ] ;  /* 0x00000000fffff984 */ /* 0x000fe20000000800 */
[----:B------:R-:W-:Y:S01]  /*0690*/  @!PT LDS RZ, [RZ] ;  /* 0x00000000fffff984 */ /* 0x000fe20000000800 */
[----:B------:R1:W-:Y:S04]  /*06a0*/  LDGSTS.E.128 [R13], [R10.64] ;  /* 0x000000000a0d7fae */ /* 0x0003e8000b921c46 */
.L_x_6:
[----:B------:R-:W-:Y:S05]  /*06b0*/  BSYNC B2 ;  /* 0x0000000000027941 */ /* 0x000fea0003800000 */
.L_x_5:
[----:B------:R-:W-:Y:S01]  /*06c0*/  IMAD.MOV.U32 R30, RZ, RZ, R0 ;  /* 0x000000ffff1e7224 */ /* 0x000fe200078e0000 */
[----:B------:R-:W-:Y:S05]  /*06d0*/  @!P1 BRA `(.L_x_4) ;  /* 0x0000023000009947 */ /* 0x000fea0003800000 */
[----:B-1----:R-:W-:Y:S01]  /*06e0*/  IMAD R13, R8, 0x20, R4 ;  /* 0x00000020080d7824 */ /* 0x002fe200078e0204 */
        /* <DEDUP_REMOVED lines=15> */
.L_x_8:
[----:B------:R-:W-:Y:S05]  /*07e0*/  BSYNC B2 ;  /* 0x0000000000027941 */ /* 0x000fea0003800000 */
.L_x_7:
[----:B------:R-:W-:Y:S01]  /*07f0*/  IMAD.MOV.U32 R30, RZ, RZ, R2 ;  /* 0x000000ffff1e7224 */ /* 0x000fe200078e0002 */
[----:B------:R-:W-:Y:S05]  /*0800*/  @!P1 BRA `(.L_x_4) ;  /* 0x0000010000009947 */ /* 0x000fea0003800000 */
[----:B------:R-:W-:Y:S02]  /*0810*/  IMAD R12, R8, 0x20, R5 ;  /* 0x00000020080c7824 */ /* 0x000fe400078e0205 */
[----:B------:R-:W-:-:S03]  /*0820*/  IMAD.MOV.U32 R30, RZ, RZ, R6 ;  /* 0x000000ffff1e7224 */ /* 0x000fc600078e0006 */
[----:B------:R-:W-:-:S04]  /*0830*/  ISETP.GE.AND P0, PT, R12, c[0x0][0x180], PT ;  /* 0x000060000c007a0c */ /* 0x000fc80003f06270 */
[----:B------:R-:W-:-:S13]  /*0840*/  ISETP.GE.OR P0, PT, R37, c[0x0][0x178], P0 ;  /* 0x00005e0025007a0c */ /* 0x000fda0000706670 */
[----:B------:R-:W-:Y:S05]  /*0850*/  @P0 BRA `(.L_x_4) ;  /* 0x000000b000000947 */ /* 0x000fea0003800000 */
[----:B-1----:R-:W-:Y:S01]  /*0860*/  SHF.R.S32.HI R10, RZ, 0x1f, R12 ;  /* 0x0000001fff0a7819 */ /* 0x002fe2000001140c */
[----:B------:R-:W-:Y:S01]  /*0870*/  IMAD R13, R27, 0x2, R31 ;  /* 0x000000021b0d7824 */ /* 0x000fe200078e021f */
[----:B------:R-:W-:Y:S01]  /*0880*/  IADD3 R11, P0, R23, R12, RZ ;  /* 0x0000000c170b7210 */ /* 0x000fe20007f1e0ff */
[----:B------:R-:W-:-:S03]  /*0890*/  IMAD.MOV.U32 R30, RZ, RZ, R6 ;  /* 0x000000ffff1e7224 */ /* 0x000fc600078e0006 */
[----:B------:R-:W-:Y:S02]  /*08a0*/  LEA.HI.X.SX32 R12, R23, R10, 0x1, P0 ;  /* 0x0000000a170c7211 */ /* 0x000fe400000f0eff */
[----:B------:R-:W-:-:S04]  /*08b0*/  LEA R10, P0, R11, c[0x0][0x160], 0x1 ;  /* 0x000058000b0a7a11 */ /* 0x000fc800078008ff */
[----:B------:R-:W-:-:S05]  /*08c0*/  LEA.HI.X R11, R11, c[0x0][0x164], R12, 0x1, P0 ;  /* 0x000059000b0b7a11 */ /* 0x000fca00000f0c0c */
[----:B------:R-:W-:Y:S01]  /*08d0*/  @!PT LDS RZ, [RZ] ;  /* 0x00000000fffff984 */ /* 0x000fe20000000800 */
[----:B------:R-:W-:Y:S01]  /*08e0*/  @!PT LDS RZ, [RZ] ;  /* 0x00000000fffff984 */ /* 0x000fe20000000800 */
[----:B------:R-:W-:Y:S01]  /*08f0*/  @!PT LDS RZ, [RZ] ;  /* 0x00000000fffff984 */ /* 0x000fe20000000800 */
[----:B------:R1:W-:Y:S04]  /*0900*/  LDGSTS.E.128 [R13], [R10.64] ;  /* 0x000000000a0d7fae */ /* 0x0003e8000b921c46 */
.L_x_4:
[----:B------:R-:W-:Y:S05]  /*0910*/  BSYNC B1 ;  /* 0x0000000000017941 */ /* 0x000fea0003800000 */
.L_x_3:
[----:B------:R-:W-:Y:S01]  /*0920*/  ISETP.GE.U32.AND P0, PT, R34, 0x60, PT ;  /* 0x000000602200780c */ /* 0x000fe20003f06070 */
[----:B------:R-:W-:-:S12]  /*0930*/  BSSY B1, `(.L_x_9) ;  /* 0x0000062000017945 */ /* 0x000fd80003800000 */
[----:B------:R-:W-:Y:S05]  /*0940*/  @!P0 BRA `(.L_x_10) ;  /* 0x0000060000008947 */ /* 0x000fea0003800000 */
.L_x_13:
[C---:B-1----:R-:W-:Y:S01]  /*0950*/  IMAD.SHL.U32 R10, R30.reuse, 0x8, RZ ;  /* 0x000000081e0a7824 */ /* 0x042fe200078e00ff */
[C---:B------:R-:W-:Y:S01]  /*0960*/  IADD3 R12, R30.reuse, 0x20, RZ ;  /* 0x000000201e0c7810 */ /* 0x040fe20007ffe0ff */
[----:B------:R-:W-:Y:S01]  /*0970*/  BSSY B2, `(.L_x_11) ;  /* 0x000005c000027945 */ /* 0x000fe20003800000 */
[----:B------:R-:W-:Y:S02]  /*0980*/  IADD3 R14, R30, 0x40, RZ ;  /* 0x000000401e0e7810 */ /* 0x000fe40007ffe0ff */
[----:B------:R-:W-:Y:S02]  /*0990*/  SHF.R.S32.HI R11, RZ, 0x1f, R10 ;  /* 0x0000001fff0b7819 */ /* 0x000fe4000001140a */
[----:B------:R-:W-:Y:S01]  /*09a0*/  SHF.R.S32.HI R13, RZ, 0x1f, R12 ;  /* 0x0000001fff0d7819 */ /* 0x000fe2000001140c */
[----:B------:R-:W-:Y:S01]  /*09b0*/  IMAD.SHL.U32 R32, R14, 0x8, RZ ;  /* 0x000000080e207824 */ /* 0x000fe200078e00ff */
[----:B------:R-:W-:Y:S02]  /*09c0*/  LEA.HI R11, R11, R10, RZ, 0x5 ;  /* 0x0000000a0b0b7211 */ /* 0x000fe400078f28ff */
[----:B------:R-:W-:Y:S01]  /*09d0*/  LEA.HI R13, R13, R12, RZ, 0x2 ;  /* 0x0000000c0d0d7211 */ /* 0x000fe200078f10ff */
[----:B------:R-:W-:Y:S01]  /*09e0*/  IMAD.SHL.U32 R12, R12, 0x8, RZ ;  /* 0x000000080c0c7824 */ /* 0x000fe200078e00ff */
[----:B------:R-:W-:-:S02]  /*09f0*/  LOP3.LUT R11, R11, 0xffffffe0, RZ, 0xc0, !PT ;  /* 0xffffffe00b0b7812 */ /* 0x000fc400078ec0ff */
[----:B------:R-:W-:Y:S02]  /*0a00*/  SHF.R.S32.HI R39, RZ, 0x1f, R32 ;  /* 0x0000001fff277819 */ /* 0x000fe40000011420 */
[----:B------:R-:W-:Y:S01]  /*0a10*/  SHF.R.S32.HI R15, RZ, 0x1f, R12 ;  /* 0x0000001fff0f7819 */ /* 0x000fe2000001140c */
[----:B------:R-:W-:Y:S01]  /*0a20*/  IMAD.IADD R43, R10, 0x1, -R11 ;  /* 0x000000010a2b7824 */ /* 0x000fe200078e0a0b */
[----:B------:R-:W-:Y:S02]  /*0a30*/  LEA.HI R39, R39, R32, RZ, 0x5 ;  /* 0x0000002027277211 */ /* 0x000fe400078f28ff */
[----:B------:R-:W-:Y:S02]  /*0a40*/  LEA.HI R15, R15, R12, RZ, 0x5 ;  /* 0x0000000c0f0f7211 */ /* 0x000fe400078f28ff */
[----:B------:R-:W-:Y:S02]  /*0a50*/  SHF.R.S32.HI R11, RZ, 0x1f, R30 ;  /* 0x0000001fff0b7819 */ /* 0x000fe4000001141e */
[----:B------:R-:W-:-:S02]  /*0a60*/  LOP3.LUT R39, R39, 0xffffffe0, RZ, 0xc0, !PT ;  /* 0xffffffe027277812 */ /* 0x000fc400078ec0ff */
[----:B------:R-:W-:Y:S02]  /*0a70*/  SHF.R.S32.HI R33, RZ, 0x1f, R14 ;  /* 0x0000001fff217819 */ /* 0x000fe4000001140e */
[----:B------:R-:W-:Y:S01]  /*0a80*/  LOP3.LUT R15, R15, 0xffffffe0, RZ, 0xc0, !PT ;  /* 0xffffffe00f0f7812 */ /* 0x000fe200078ec0ff */
[----:B------:R-:W-:Y:S01]  /*0a90*/  IMAD.IADD R45, R32, 0x1, -R39 ;  /* 0x00000001202d7824 */ /* 0x000fe200078e0a27 */
[----:B------:R-:W-:Y:S01]  /*0aa0*/  LEA.HI R11, R11, R30, RZ, 0x2 ;  /* 0x0000001e0b0b7211 */ /* 0x000fe200078f10ff */
[----:B------:R-:W-:Y:S01]  /*0ab0*/  IMAD R39, R8, 0x20, R43 ;  /* 0x0000002008277824 */ /* 0x000fe200078e022b */
[----:B------:R-:W-:Y:S01]  /*0ac0*/  LEA.HI R33, R33, R14, RZ, 0x2 ;  /* 0x0000000e21217211 */ /* 0x000fe200078f10ff */
[----:B------:R-:W-:Y:S01]  /*0ad0*/  IMAD.IADD R15, R12, 0x1, -R15 ;  /* 0x000000010c0f7824 */ /* 0x000fe200078e0a0f */
[----:B------:R-:W-:Y:S01]  /*0ae0*/  SHF.R.S32.HI R32, RZ, 0x2, R11 ;  /* 0x00000002ff207819 */ /* 0x000fe2000001140b */
[----:B------:R-:W-:Y:S01]  /*0af0*/  IMAD R47, R8, 0x20, R45 ;  /* 0x00000020082f7824 */ /* 0x000fe200078e022d */
[----:B------:R-:W-:Y:S01]  /*0b00*/  IADD3 R10, R30, 0x60, RZ ;  /* 0x000000601e0a7810 */ /* 0x000fe20007ffe0ff */
[----:B------:R-:W-:Y:S01]  /*0b10*/  IMAD R44, R8, 0x20, R15 ;  /* 0x00000020082c7824 */ /* 0x000fe200078e020f */
[----:B------:R-:W-:-:S02]  /*0b20*/  SHF.R.S32.HI R40, RZ, 0x2, R33 ;  /* 0x00000002ff287819 */ /* 0x000fc40000011421 */
[----:B------:R-:W-:Y:S01]  /*0b30*/  SHF.R.S32.HI R38, RZ, 0x2, R13 ;  /* 0x00000002ff267819 */ /* 0x000fe2000001140d */
[----:B------:R-:W-:Y:S01]  /*0b40*/  IMAD.IADD R13, R73, 0x1, R32 ;  /* 0x00000001490d7824 */ /* 0x000fe200078e0220 */
[----:B------:R-:W-:Y:S01]  /*0b50*/  ISETP.GE.AND P1, PT, R39, c[0x0][0x180], PT ;  /* 0x0000600027007a0c */ /* 0x000fe20003f26270 */
[----:B------:R-:W-:Y:S01]  /*0b60*/  IMAD.SHL.U32 R14, R10, 0x8, RZ ;  /* 0x000000080a0e7824 */ /* 0x000fe200078e00ff */
[----:B------:R-:W-:Y:S01]  /*0b70*/  ISETP.GE.AND P2, PT, R47, c[0x0][0x180], PT ;  /* 0x000060002f007a0c */ /* 0x000fe20003f46270 */
[C---:B------:R-:W-:Y:S01]  /*0b80*/  IMAD.IADD R46, R73.reuse, 0x1, R40 ;  /* 0x00000001492e7824 */ /* 0x040fe200078e0228 */
[----:B------:R-:W-:Y:S01]  /*0b90*/  ISETP.GE.AND P0, PT, R44, c[0x0][0x180], PT ;  /* 0x000060002c007a0c */ /* 0x000fe20003f06270 */
[----:B------:R-:W-:Y:S01]  /*0ba0*/  IMAD.IADD R42, R73, 0x1, R38 ;  /* 0x00000001492a7824 */ /* 0x000fe200078e0226 */
[----:B------:R-:W-:Y:S02]  /*0bb0*/  ISETP.GE.OR P1, PT, R13, c[0x0][0x178], P1 ;  /* 0x00005e000d007a0c */ /* 0x000fe40000f26670 */
[----:B------:R-:W-:-:S02]  /*0bc0*/  SHF.R.S32.HI R11, RZ, 0x1f, R14 ;  /* 0x0000001fff0b7819 */ /* 0x000fc4000001140e */
[----:B------:R-:W-:Y:S02]  /*0bd0*/  ISETP.GE.OR P2, PT, R46, c[0x0][0x178], P2 ;  /* 0x00005e002e007a0c */ /* 0x000fe40001746670 */
[----:B------:R-:W-:Y:S02]  /*0be0*/  ISETP.GE.OR P0, PT, R42, c[0x0][0x178], P0 ;  /* 0x00005e002a007a0c */ /* 0x000fe40000706670 */
[----:B------:R-:W-:Y:S02]  /*0bf0*/  LEA.HI R12, R11, R14, RZ, 0x5 ;  /* 0x0000000e0b0c7211 */ /* 0x000fe400078f28ff */
[----:B------:R-:W-:Y:S02]  /*0c00*/  SHF.R.S32.HI R11, RZ, 0x1f, R10 ;  /* 0x0000001fff0b7819 */ /* 0x000fe4000001140a */
[----:B------:R-:W-:Y:S01]  /*0c10*/  LOP3.LUT R33, R12, 0xffffffe0, RZ, 0xc0, !PT ;  /* 0xffffffe00c217812 */ /* 0x000fe200078ec0ff */
[----:B------:R-:W-:Y:S01]  /*0c20*/  @!P1 IMAD R32, R32, 0x28, R43 ;  /* 0x0000002820209824 */ /* 0x000fe200078e022b */
[----:B------:R-:W-:Y:S01]  /*0c30*/  LEA.HI R41, R11, R10, RZ, 0x2 ;  /* 0x0000000a0b297211 */ /* 0x000fe200078f10ff */
[----:B------:R-:W-:Y:S01]  /*0c40*/  @!P1 IMAD R10, R13, c[0x0][0x180], RZ ;  /* 0x000060000d0a9a24 */ /* 0x000fe200078e02ff */
[----:B------:R-:W-:Y:S01]  /*0c50*/  @!P1 SHF.R.S32.HI R13, RZ, 0x1f, R39 ;  /* 0x0000001fff0d9819 */ /* 0x000fe20000011427 */
[----:B------:R-:W-:-:S02]  /*0c60*/  @!P2 IMAD R12, R46, c[0x0][0x180], RZ ;  /* 0x000060002e0caa24 */ /* 0x000fc400078e02ff */
[----:B------:R-:W-:Y:S01]  /*0c70*/  @!P0 IMAD R11, R42, c[0x0][0x180], RZ ;  /* 0x000060002a0b8a24 */ /* 0x000fe200078e02ff */
[----:B------:R-:W-:Y:S01]  /*0c80*/  @!P1 IADD3 R39, P4, R39, R10, RZ ;  /* 0x0000000a27279210 */ /* 0x000fe20007f9e0ff */
[----:B------:R-:W-:Y:S01]  /*0c90*/  @!P0 IMAD R38, R38, 0x28, R15 ;  /* 0x0000002826268824 */ /* 0x000fe200078e020f */
[----:B------:R-:W-:Y:S01]  /*0ca0*/  @!P2 SHF.R.S32.HI R15, RZ, 0x1f, R47 ;  /* 0x0000001fff0fa819 */ /* 0x000fe2000001142f */
[----:B------:R-:W-:Y:S01]  /*0cb0*/  IMAD.IADD R33, R14, 0x1, -R33 ;  /* 0x000000010e217824 */ /* 0x000fe200078e0a21 */
[----:B------:R-:W-:Y:S01]  /*0cc0*/  @!P2 IADD3 R42, P3, R47, R12, RZ ;  /* 0x0000000c2f2aa210 */ /* 0x000fe20007f7e0ff */
[----:B------:R-:W-:Y:S01]  /*0cd0*/  @!P2 IMAD R40, R40, 0x28, R45 ;  /* 0x000000282828a824 */ /* 0x000fe200078e022d */
[----:B------:R-:W-:Y:S01]  /*0ce0*/  @!P0 SHF.R.S32.HI R14, RZ, 0x1f, R44 ;  /* 0x0000001fff0e8819 */ /* 0x000fe2000001142c */
[----:B------:R-:W-:Y:S01]  /*0cf0*/  IMAD R45, R8, 0x20, R33 ;  /* 0x00000020082d7824 */ /* 0x000fe200078e0221 */
[----:B------:R-:W-:Y:S02]  /*0d00*/  @!P0 IADD3 R43, P5, R44, R11, RZ ;  /* 0x0000000b2c2b8210 */ /* 0x000fe40007fbe0ff */
[----:B------:R-:W-:-:S02]  /*0d10*/  @!P1 LEA.HI.X.SX32 R46, R10, R13, 0x1, P4 ;  /* 0x0000000d0a2e9211 */ /* 0x000fc400020f0eff */
[----:B------:R-:W-:Y:S02]  /*0d20*/  @!P1 LEA R10, P4, R39, c[0x0][0x160], 0x1 ;  /* 0x00005800270a9a11 */ /* 0x000fe400078808ff */
[----:B------:R-:W-:Y:S02]  /*0d30*/  @!P2 LEA.HI.X.SX32 R15, R12, R15, 0x1, P3 ;  /* 0x0000000f0c0fa211 */ /* 0x000fe400018f0eff */
[----:B------:R-:W-:Y:S02]  /*0d40*/  @!P0 LEA.HI.X.SX32 R44, R11, R14, 0x1, P5 ;  /* 0x0000000e0b2c8211 */ /* 0x000fe400028f0eff */
[----:B------:R-:W-:Y:S02]  /*0d50*/  @!P0 LEA R12, P3, R43, c[0x0][0x160], 0x1 ;  /* 0x000058002b0c8a11 */ /* 0x000fe400078608ff */
[----:B------:R-:W-:Y:S02]  /*0d60*/  @!P2 LEA R14, P5, R42, c[0x0][0x160], 0x1 ;  /* 0x000058002a0eaa11 */ /* 0x000fe400078a08ff */
[----:B------:R-:W-:Y:S01]  /*0d70*/  @!P1 LEA.HI.X R11, R39, c[0x0][0x164], R46, 0x1, P4 ;  /* 0x00005900270b9a11 */ /* 0x000fe200020f0c2e */
[----:B------:R-:W-:Y:S01]  /*0d80*/  @!P1 IMAD R39, R32, 0x2, R31 ;  /* 0x0000000220279824 */ /* 0x000fe200078e021f */
[----:B------:R-:W-:Y:S01]  /*0d90*/  SHF.R.S32.HI R32, RZ, 0x2, R41 ;  /* 0x00000002ff207819 */ /* 0x000fe20000011429 */
[--C-:B------:R-:W-:Y:S01]  /*0da0*/  @!P0 IMAD R41, R38, 0x2, R31.reuse ;  /* 0x0000000226298824 */ /* 0x100fe200078e021f */
[----:B------:R-:W-:Y:S01]  /*0db0*/  @!P0 LEA.HI.X R13, R43, c[0x0][0x164], R44, 0x1, P3 ;  /* 0x000059002b0d8a11 */ /* 0x000fe200018f0c2c */
[----:B------:R-:W-:Y:S01]  /*0dc0*/  @!P2 IMAD R43, R40, 0x2, R31 ;  /* 0x00000002282ba824 */ /* 0x000fe200078e021f */
[----:B------:R-:W-:Y:S01]  /*0dd0*/  @!P2 LEA.HI.X R15, R42, c[0x0][0x164], R15, 0x1, P5 ;  /* 0x000059002a0faa11 */ /* 0x000fe200028f0c0f */
[----:B------:R-:W-:Y:S01]  /*0de0*/  @!PT LDS RZ, [RZ] ;  /* 0x00000000fffff984 */ /* 0x000fe20000000800 */
[----:B------:R-:W-:Y:S01]  /*0df0*/  @!PT LDS RZ, [RZ] ;  /* 0x00000000fffff984 */ /* 0x000fe20000000800 */
[----:B------:R-:W-:Y:S01]  /*0e00*/  @!PT LDS RZ, [RZ] ;  /* 0x00000000fffff984 */ /* 0x000fe20000000800 */
[----:B------:R1:W-:Y:S01]  /*0e10*/  @!P1 LDGSTS.E.128 [R39], [R10.64] ;  /* 0x000000000a279fae */ /* 0x0003e2000b921c46 */
[----:B------:R-:W-:Y:S01]  /*0e20*/  IMAD.IADD R38, R73, 0x1, R32 ;  /* 0x0000000149267824 */ /* 0x000fe200078e0220 */
[----:B------:R-:W-:-:S02]  /*0e30*/  ISETP.GE.AND P1, PT, R45, c[0x0][0x180], PT ;  /* 0x000060002d007a0c */ /* 0x000fc40003f26270 */
[----:B------:R1:W-:Y:S01]  /*0e40*/  @!P0 LDGSTS.E.128 [R41], [R12.64] ;  /* 0x000000000c298fae */ /* 0x0003e2000b921c46 */
[----:B------:R-:W-:Y:S02]  /*0e50*/  ISETP.GE.AND P0, PT, R30, 0x80, PT ;  /* 0x000000801e00780c */ /* 0x000fe40003f06270 */
[----:B------:R-:W-:Y:S01]  /*0e60*/  ISETP.GE.OR P1, PT, R38, c[0x0][0x178], P1 ;  /* 0x00005e0026007a0c */ /* 0x000fe20000f26670 */
[----:B------:R1:W-:Y:S01]  /*0e70*/  @!P2 LDGSTS.E.128 [R43], [R14.64] ;  /* 0x000000000e2bafae */ /* 0x0003e2000b921c46 */
[----:B------:R-:W-:-:S11]  /*0e80*/  IADD3 R30, R30, 0x80, RZ ;  /* 0x000000801e1e7810 */ /* 0x000fd60007ffe0ff */
[----:B------:R-:W-:Y:S05]  /*0e90*/  @P1 BRA `(.L_x_12) ;  /* 0x0000009000001947 */ /* 0x000fea0003800000 */
[----:B-1----:R-:W-:Y:S01]  /*0ea0*/  IMAD R10, R38, c[0x0][0x180], RZ ;  /* 0x00006000260a7a24 */ /* 0x002fe200078e02ff */
[----:B------:R-:W-:Y:S01]  /*0eb0*/  SHF.R.S32.HI R11, RZ, 0x1f, R45 ;  /* 0x0000001fff0b7819 */ /* 0x000fe2000001142d */
[----:B------:R-:W-:-:S03]  /*0ec0*/  IMAD R12, R32, 0x28, R33 ;  /* 0x00000028200c7824 */ /* 0x000fc600078e0221 */
[----:B------:R-:W-:-:S04]  /*0ed0*/  IADD3 R13, P1, R45, R10, RZ ;  /* 0x0000000a2d0d7210 */ /* 0x000fc80007f3e0ff */
[----:B------:R-:W-:Y:S02]  /*0ee0*/  LEA.HI.X.SX32 R14, R10, R11, 0x1, P1 ;  /* 0x0000000b0a0e7211 */ /* 0x000fe400008f0eff */
[----:B------:R-:W-:-:S04]  /*0ef0*/  LEA R10, P1, R13, c[0x0][0x160], 0x1 ;  /* 0x000058000d0a7a11 */ /* 0x000fc800078208ff */
[----:B------:R-:W-:Y:S01]  /*0f00*/  LEA.HI.X R11, R13, c[0x0][0x164], R14, 0x1, P1 ;  /* 0x000059000d0b7a11 */ /* 0x000fe200008f0c0e */
[----:B------:R-:W-:-:S05]  /*0f10*/  IMAD R13, R12, 0x2, R31 ;  /* 0x000000020c0d7824 */ /* 0x000fca00078e021f */
[----:B------:R1:W-:Y:S03]  /*0f20*/  LDGSTS.E.128 [R13], [R10.64] ;  /* 0x000000000a0d7fae */ /* 0x0003e6000b921c46 */
.L_x_12:
[----:B-1----:R-:W-:Y:S05]  /*0f30*/  BSYNC B2 ;  /* 0x0000000000027941 */ /* 0x002fea0003800000 */
.L_x_11:
[----:B------:R-:W-:Y:S05]  /*0f40*/  @!P0 BRA `(.L_x_13) ;  /* 0xfffffa0000008947 */ /* 0x000fea000383ffff */
.L_x_10:
[----:B------:R-:W-:Y:S05]  /*0f50*/  BSYNC B1 ;  /* 0x0000000000017941 */ /* 0x000fea0003800000 */
.L_x_9:
[----:B------:R-:W-:Y:S01]  /*0f60*/  ISETP.NE.AND P0, PT, R9, RZ, PT ;  /* 0x000000ff0900720c */ /* 0x000fe20003f05270 */
[----:B-1----:R-:W-:Y:S01]  /*0f70*/  IMAD.MOV.U32 R11, RZ, RZ, 0x1200 ;  /* 0x00001200ff0b7424 */ /* 0x002fe200078e00ff */
[----:B------:R-:W-:Y:S01]  /*0f80*/  BSSY B1, `(.L_x_14) ;  /* 0x000003d000017945 */ /* 0x000fe20003800000 */
[----:B------:R-:W-:Y:S02]  /*0f90*/  IMAD.MOV.U32 R31, RZ, RZ, R71 ;  /* 0x000000ffff1f7224 */ /* 0x000fe400078e0047 */
[----:B------:R-:W-:-:S08]  /*0fa0*/  IMAD R30, R8, R11, 0x5080 ;  /* 0x00005080081e7424 */ /* 0x000fd000078e020b */
[----:B------:R-:W-:Y:S05]  /*0fb0*/  @!P0 BRA `(.L_x_15) ;  /* 0x0000039000008947 */ /* 0x000fea0003800000 */
[----:B------:R-:W-:Y:S01]  /*0fc0*/  IMAD R11, R8, 0x20, R7 ;  /* 0x00000020080b7824 */ /* 0x000fe200078e0207 */
[----:B------:R-:W-:Y:S01]  /*0fd0*/  ISETP.GE.AND P0, PT, R20, c[0x0][0x17c], PT ;  /* 0x00005f0014007a0c */ /* 0x000fe20003f06270 */
[----:B------:R-:W-:Y:S01]  /*0fe0*/  BSSY B2, `(.L_x_16) ;  /* 0x000000f000027945 */ /* 0x000fe20003800000 */
[----:B------:R-:W-:Y:S02]  /*0ff0*/  ISETP.NE.AND P1, PT, R9, 0x1, PT ;  /* 0x000000010900780c */ /* 0x000fe40003f25270 */
[----:B------:R-:W-:-:S13]  /*1000*/  ISETP.GE.OR P0, PT, R11, c[0x0][0x180], P0 ;  /* 0x000060000b007a0c */ /* 0x000fda0000706670 */
[----:B------:R-:W-:Y:S05]  /*1010*/  @P0 BRA `(.L_x_17) ;  /* 0x000000b000000947 */ /* 0x000fea0003800000 */
[----:B------:R-:W-:-:S05]  /*1020*/  IMAD R11, R11, c[0x0][0x17c], RZ ;  /* 0x00005f000b0b7a24 */ /* 0x000fca00078e02ff */
[----:B------:R-:W-:Y:S02]  /*1030*/  SHF.R.S32.HI R13, RZ, 0x1f, R11 ;  /* 0x0000001fff0d7819 */ /* 0x000fe4000001140b */
[----:B------:R-:W-:-:S04]  /*1040*/  IADD3 R11, P0, R20, R11, RZ ;  /* 0x0000000b140b7210 */ /* 0x000fc80007f1e0ff */
[----:B------:R-:W-:Y:S01]  /*1050*/  LEA.HI.X.SX32 R12, R20, R13, 0x1, P0 ;  /* 0x0000000d140c7211 */ /* 0x000fe200000f0eff */
[----:B------:R-:W-:Y:S01]  /*1060*/  IMAD R13, R21, 0x2, R30 ;  /* 0x00000002150d7824 */ /* 0x000fe200078e021e */
[----:B------:R-:W-:-:S04]  /*1070*/  LEA R10, P0, R11, c[0x0][0x168], 0x1 ;  /* 0x00005a000b0a7a11 */ /* 0x000fc800078008ff */
[----:B------:R-:W-:-:S05]  /*1080*/  LEA.HI.X R11, R11, c[0x0][0x16c], R12, 0x1, P0 ;  /* 0x00005b000b0b7a11 */ /* 0x000fca00000f0c0c */
[----:B------:R-:W-:Y:S01]  /*1090*/  @!PT LDS RZ, [RZ] ;  /* 0x00000000fffff984 */ /* 0x000fe20000000800 */
[----:B------:R-:W-:Y:S01]  /*10a0*/  @!PT LDS RZ, [RZ] ;  /* 0x00000000fffff984 */ /* 0x000fe20000000800 */
[----:B------:R-:W-:Y:S01]  /*10b0*/  @!PT LDS RZ, [RZ] ;  /* 0x00000000fffff984 */ /* 0x000fe20000000800 */
[----:B------:R1:W-:Y:S04]  /*10c0*/  LDGSTS.E.128 [R13], [R10.64] ;  /* 0x000000000a0d7fae */ /* 0x0003e8000b921c46 */
.L_x_17:
[----:B------:R-:W-:Y:S05]  /*10d0*/  BSYNC B2 ;  /* 0x0000000000027941 */ /* 0x000fea0003800000 */
.L_x_16:
[----:B------:R-:W-:Y:S01]  /*10e0*/  IMAD.MOV.U32 R31, RZ, RZ, R0 ;  /* 0x000000ffff1f7224 */ /* 0x000fe200078e0000 */
[----:B------:R-:W-:Y:S05]  /*10f0*/  @!P1 BRA `(.L_x_15) ;  /* 0x0000025000009947 */ /* 0x000fea0003800000 */
[----:B-1----:R-:W-:Y:S01]  /*1100*/  IMAD R10, R8, 0x20, R17 ;  /* 0x00000020080a7824 */ /* 0x002fe200078e0211 */
[----:B------:R-:W-:Y:S01]  /*1110*/  ISETP.GE.AND P0, PT, R25, c[0x0][0x17c], PT ;  /* 0x00005f0019007a0c */ /* 0x000fe20003f06270 */
[----:B------:R-:W-:Y:S01]  /*1120*/  BSSY B2, `(.L_x_18) ;  /* 0x000000f000027945 */ /* 0x000fe20003800000 */
[----:B------:R-:W-:Y:S02]  /*1130*/  ISETP.NE.AND P1, PT, R9, 0x2, PT ;  /* 0x000000020900780c */ /* 0x000fe40003f25270 */
[----:B------:R-:W-:-:S13]  /*1140*/  ISETP.GE.OR P0, PT, R10, c[0x0][0x180], P0 ;  /* 0x000060000a007a0c */ /* 0x000fda0000706670 */
[----:B------:R-:W-:Y:S05]  /*1150*/  @P0 BRA `(.L_x_19) ;  /* 0x000000b000000947 */ /* 0x000fea0003800000 */
[----:B------:R-:W-:Y:S02]  /*1160*/  IMAD R10, R10, c[0x0][0x17c], RZ ;  /* 0x00005f000a0a7a24 */ /* 0x000fe400078e02ff */
[----:B------:R-:W-:-:S03]  /*1170*/  IMAD R13, R26, 0x2, R30 ;  /* 0x000000021a0d7824 */ /* 0x000fc600078e021e */
[----:B------:R-:W-:Y:S02]  /*1180*/  SHF.R.S32.HI R12, RZ, 0x1f, R10 ;  /* 0x0000001fff0c7819 */ /* 0x000fe4000001140a */
[----:B------:R-:W-:-:S04]  /*1190*/  IADD3 R11, P0, R25, R10, RZ ;  /* 0x0000000a190b7210 */ /* 0x000fc80007f1e0ff */
[----:B------:R-:W-:Y:S02]  /*11a0*/  LEA.HI.X.SX32 R12, R25, R12, 0x1, P0 ;  /* 0x0000000c190c7211 */ /* 0x000fe400000f0eff */
[----:B------:R-:W-:-:S04]  /*11b0*/  LEA R10, P0, R11, c[0x0][0x168], 0x1 ;  /* 0x00005a000b0a7a11 */ /* 0x000fc800078008ff */
[----:B------:R-:W-:-:S05]  /*11c0*/  LEA.HI.X R11, R11, c[0x0][0x16c], R12, 0x1, P0 ;  /* 0x00005b000b0b7a11 */ /* 0x000fca00000f0c0c */
[----:B------:R-:W-:Y:S01]  /*11d0*/  @!PT LDS RZ, [RZ] ;  /* 0x00000000fffff984 */ /* 0x000fe20000000800 */
[----:B------:R-:W-:Y:S01]  /*11e0*/  @!PT LDS RZ, [RZ] ;  /* 0x00000000fffff984 */ /* 0x000fe20000000800 */
[----:B------:R-:W-:Y:S01]  /*11f0*/  @!PT LDS RZ, [RZ] ;  /* 0x00000000fffff984 */ /* 0x000fe20000000800 */
[----:B------:R1:W-:Y:S04]  /*1200*/  LDGSTS.E.128 [R13], [R10.64] ;  /* 0x000000000a0d7fae */ /* 0x0003e8000b921c46 */
.L_x_19:
[----:B------:R-:W-:Y:S05]  /*1210*/  BSYNC B2 ;  /* 0x0000000000027941 */ /* 0x000fea0003800000 */
.L_x_18:
[----:B------:R-:W-:Y:S01]  /*1220*/  IMAD.MOV.U32 R31, RZ, RZ, R2 ;  /* 0x000000ffff1f7224 */ /* 0x000fe200078e0002 */
[----:B------:R-:W-:Y:S05]  /*1230*/  @!P1 BRA `(.L_x_15) ;  /* 0x0000011000009947 */ /* 0x000fea0003800000 */
[----:B-1----:R-:W-:Y:S01]  /*1240*/  IMAD R11, R8, 0x20, R19 ;  /* 0x00000020080b7824 */ /* 0x002fe200078e0213 */
[----:B------:R-:W-:Y:S01]  /*1250*/  ISETP.GE.AND P0, PT, R28, c[0x0][0x17c], PT ;  /* 0x00005f001c007a0c */ /* 0x000fe20003f06270 */
[----:B------:R-:W-:-:S03]  /*1260*/  IMAD.MOV.U32 R31, RZ, RZ, R6 ;  /* 0x000000ffff1f7224 */ /* 0x000fc600078e0006 */
[----:B------:R-:W-:-:S13]  /*1270*/  ISETP.GE.OR P0, PT, R11, c[0x0][0x180], P0 ;  /* 0x000060000b007a0c */ /* 0x000fda0000706670 */
[----:B------:R-:W-:Y:S05]  /*1280*/  @P0 BRA `(.L_x_15) ;  /* 0x000000c000000947 */ /* 0x000fea0003800000 */
[----:B------:R-:W-:Y:S02]  /*1290*/  IMAD R11, R11, c[0x0][0x17c], RZ ;  /* 0x00005f000b0b7a24 */ /* 0x000fe400078e02ff */
[----:B------:R-:W-:-:S03]  /*12a0*/  IMAD.MOV.U32 R31, RZ, RZ, R6 ;  /* 0x000000ffff1f7224 */ /* 0x000fc600078e0006 */
        /* <DEDUP_REMOVED lines=10> */
.L_x_15:
[----:B------:R-:W-:Y:S05]  /*1350*/  BSYNC B1 ;  /* 0x0000000000017941 */ /* 0x000fea0003800000 */
.L_x_14:
[----:B------:R-:W-:Y:S01]  /*1360*/  ISETP.GE.U32.AND P0, PT, R34, 0x60, PT ;  /* 0x000000602200780c */ /* 0x000fe20003f06070 */
[----:B------:R-:W-:-:S12]  /*1370*/  BSSY B1, `(.L_x_20) ;  /* 0x0000062000017945 */ /* 0x000fd80003800000 */
[----:B------:R-:W-:Y:S05]  /*1380*/  @!P0 BRA `(.L_x_21) ;  /* 0x0000060000008947 */ /* 0x000fea0003800000 */
.L_x_24:
[C---:B------:R-:W-:Y:S01]  /*1390*/  IADD3 R12, R31.reuse, 0x20, RZ ;  /* 0x000000201f0c7810 */ /* 0x040fe20007ffe0ff */
[C---:B-1----:R-:W-:Y:S01]  /*13a0*/  IMAD.SHL.U32 R10, R31.reuse, 0x8, RZ ;  /* 0x000000081f0a7824 */ /* 0x042fe200078e00ff */
[----:B------:R-:W-:Y:S01]  /*13b0*/  IADD3 R14, R31, 0x40, RZ ;  /* 0x000000401f0e7810 */ /* 0x000fe20007ffe0ff */
[----:B------:R-:W-:Y:S01]  /*13c0*/  BSSY B2, `(.L_x_22) ;  /* 0x000005b000027945 */ /* 0x000fe20003800000 */
[----:B------:R-:W-:Y:S02]  /*13d0*/  SHF.R.S32.HI R13, RZ, 0x1f, R12 ;  /* 0x0000001fff0d7819 */ /* 0x000fe4000001140c */
[----:B------:R-:W-:Y:S01]  /*13e0*/  SHF.R.S32.HI R11, RZ, 0x1f, R10 ;  /* 0x0000001fff0b7819 */ /* 0x000fe2000001140a */
[----:B------:R-:W-:Y:S01]  /*13f0*/  IMAD.SHL.U32 R32, R14, 0x8, RZ ;  /* 0x000000080e207824 */ /* 0x000fe200078e00ff */
[----:B------:R-:W-:Y:S01]  /*1400*/  LEA.HI R13, R13, R12, RZ, 0x3 ;  /* 0x0000000c0d0d7211 */ /* 0x000fe200078f18ff */
[----:B------:R-:W-:Y:S01]  /*1410*/  IMAD.SHL.U32 R12, R12, 0x8, RZ ;  /* 0x000000080c0c7824 */ /* 0x000fe200078e00ff */
[----:B------:R-:W-:-:S02]  /*1420*/  LEA.HI R11, R11, R10, RZ, 0x6 ;  /* 0x0000000a0b0b7211 */ /* 0x000fc400078f30ff */
[----:B------:R-:W-:Y:S02]  /*1430*/  SHF.R.S32.HI R39, RZ, 0x1f, R32 ;  /* 0x0000001fff277819 */ /* 0x000fe40000011420 */
[----:B------:R-:W-:Y:S02]  /*1440*/  LOP3.LUT R11, R11, 0xffffffc0, RZ, 0xc0, !PT ;  /* 0xffffffc00b0b7812 */ /* 0x000fe400078ec0ff */
[----:B------:R-:W-:Y:S02]  /*1450*/  SHF.R.S32.HI R15, RZ, 0x1f, R12 ;  /* 0x0000001fff0f7819 */ /* 0x000fe4000001140c */
[----:B------:R-:W-:Y:S01]  /*1460*/  LEA.HI R39, R39, R32, RZ, 0x6 ;  /* 0x0000002027277211 */ /* 0x000fe200078f30ff */
[----:B------:R-:W-:Y:S01]  /*1470*/  IMAD.IADD R40, R10, 0x1, -R11 ;  /* 0x000000010a287824 */ /* 0x000fe200078e0a0b */
[----:B------:R-:W-:Y:S02]  /*1480*/  LEA.HI R15, R15, R12, RZ, 0x6 ;  /* 0x0000000c0f0f7211 */ /* 0x000fe400078f30ff */
[----:B------:R-:W-:-:S02]  /*1490*/  SHF.R.S32.HI R33, RZ, 0x1f, R14 ;  /* 0x0000001fff217819 */ /* 0x000fc4000001140e */
[----:B------:R-:W-:Y:S02]  /*14a0*/  SHF.R.S32.HI R10, RZ, 0x1f, R31 ;  /* 0x0000001fff0a7819 */ /* 0x000fe4000001141f */
[----:B------:R-:W-:Y:S02]  /*14b0*/  LOP3.LUT R39, R39, 0xffffffc0, RZ, 0xc0, !PT ;  /* 0xffffffc027277812 */ /* 0x000fe400078ec0ff */
[----:B------:R-:W-:Y:S02]  /*14c0*/  LOP3.LUT R15, R15, 0xffffffc0, RZ, 0xc0, !PT ;  /* 0xffffffc00f0f7812 */ /* 0x000fe400078ec0ff */
[----:B------:R-:W-:Y:S01]  /*14d0*/  LEA.HI R33, R33, R14, RZ, 0x3 ;  /* 0x0000000e21217211 */ /* 0x000fe200078f18ff */
[----:B------:R-:W-:Y:S01]  /*14e0*/  IMAD.IADD R44, R32, 0x1, -R39 ;  /* 0x00000001202c7824 */ /* 0x000fe200078e0a27 */
[----:B------:R-:W-:Y:S01]  /*14f0*/  LEA.HI R10, R10, R31, RZ, 0x3 ;  /* 0x0000001f0a0a7211 */ /* 0x000fe200078f18ff */
[----:B------:R-:W-:Y:S01]  /*1500*/  IMAD.IADD R42, R12, 0x1, -R15 ;  /* 0x000000010c2a7824 */ /* 0x000fe200078e0a0f */
[----:B------:R-:W-:Y:S01]  /*1510*/  SHF.R.S32.HI R45, RZ, 0x3, R33 ;  /* 0x00000003ff2d7819 */ /* 0x000fe20000011421 */
[C---:B------:R-:W-:Y:S01]  /*1520*/  IMAD.IADD R33, R75.reuse, 0x1, R40 ;  /* 0x000000014b217824 */ /* 0x040fe200078e0228 */
[----:B------:R-:W-:Y:S01]  /*1530*/  SHF.R.S32.HI R39, RZ, 0x3, R10 ;  /* 0x00000003ff277819 */ /* 0x000fe2000001140a */
[C---:B------:R-:W-:Y:S01]  /*1540*/  IMAD.IADD R49, R75.reuse, 0x1, R44 ;  /* 0x000000014b317824 */ /* 0x040fe200078e022c */
[----:B------:R-:W-:Y:S01]  /*1550*/  SHF.R.S32.HI R41, RZ, 0x3, R13 ;  /* 0x00000003ff297819 */ /* 0x000fe2000001140d */
[----:B------:R-:W-:Y:S01]  /*1560*/  IMAD.IADD R46, R75, 0x1, R42 ;  /* 0x000000014b2e7824 */ /* 0x000fe200078e022a */
[----:B------:R-:W-:Y:S01]  /*1570*/  IADD3 R11, R31, 0x60, RZ ;  /* 0x000000601f0b7810 */ /* 0x000fe20007ffe0ff */
[C---:B------:R-:W-:Y:S01]  /*1580*/  IMAD R12, R8.reuse, 0x20, R39 ;  /* 0x00000020080c7824 */ /* 0x040fe200078e0227 */
[----:B------:R-:W-:Y:S01]  /*1590*/  ISETP.GE.AND P1, PT, R33, c[0x0][0x17c], PT ;  /* 0x00005f0021007a0c */ /* 0x000fe20003f26270 */
[C---:B------:R-:W-:Y:S01]  /*15a0*/  IMAD R47, R8.reuse, 0x20, R45 ;  /* 0x00000020082f7824 */ /* 0x040fe200078e022d */
[----:B------:R-:W-:Y:S01]  /*15b0*/  ISETP.GE.AND P2, PT, R49, c[0x0][0x17c], PT ;  /* 0x00005f0031007a0c */ /* 0x000fe20003f46270 */
[----:B------:R-:W-:Y:S01]  /*15c0*/  IMAD R43, R8, 0x20, R41 ;  /* 0x00000020082b7824 */ /* 0x000fe200078e0229 */
[----:B------:R-:W-:Y:S01]  /*15d0*/  ISETP.GE.AND P0, PT, R46, c[0x0][0x17c], PT ;  /* 0x00005f002e007a0c */ /* 0x000fe20003f06270 */
[----:B------:R-:W-:Y:S01]  /*15e0*/  IMAD.SHL.U32 R14, R11, 0x8, RZ ;  /* 0x000000080b0e7824 */ /* 0x000fe200078e00ff */
[----:B------:R-:W-:-:S02]  /*15f0*/  ISETP.GE.OR P1, PT, R12, c[0x0][0x180], P1 ;  /* 0x000060000c007a0c */ /* 0x000fc40000f26670 */
[----:B------:R-:W-:Y:S02]  /*1600*/  ISETP.GE.OR P2, PT, R47, c[0x0][0x180], P2 ;  /* 0x000060002f007a0c */ /* 0x000fe40001746670 */
[----:B------:R-:W-:Y:S02]  /*1610*/  ISETP.GE.OR P0, PT, R43, c[0x0][0x180], P0 ;  /* 0x000060002b007a0c */ /* 0x000fe40000706670 */
[----:B------:R-:W-:Y:S02]  /*1620*/  SHF.R.S32.HI R15, RZ, 0x1f, R14 ;  /* 0x0000001fff0f7819 */ /* 0x000fe4000001140e */
[----:B------:R-:W-:Y:S02]  /*1630*/  SHF.R.S32.HI R10, RZ, 0x1f, R11 ;  /* 0x0000001fff0a7819 */ /* 0x000fe4000001140b */
[----:B------:R-:W-:Y:S02]  /*1640*/  LEA.HI R15, R15, R14, RZ, 0x6 ;  /* 0x0000000e0f0f7211 */ /* 0x000fe400078f30ff */
[----:B------:R-:W-:Y:S01]  /*1650*/  LEA.HI R38, R10, R11, RZ, 0x3 ;  /* 0x0000000b0a267211 */ /* 0x000fe200078f18ff */
[----:B------:R-:W-:Y:S01]  /*1660*/  @!P1 IMAD R10, R12, c[0x0][0x17c], RZ ;  /* 0x00005f000c0a9a24 */ /* 0x000fe200078e02ff */
[----:B------:R-:W-:Y:S01]  /*1670*/  LOP3.LUT R15, R15, 0xffffffc0, RZ, 0xc0, !PT ;  /* 0xffffffc00f0f7812 */ /* 0x000fe200078ec0ff */
[----:B------:R-:W-:-:S02]  /*1680*/  @!P2 IMAD R12, R47, c[0x0][0x17c], RZ ;  /* 0x00005f002f0caa24 */ /* 0x000fc400078e02ff */
[----:B------:R-:W-:Y:S02]  /*1690*/  @!P1 IMAD R13, R39, 0x48, R40 ;  /* 0x00000048270d9824 */ /* 0x000fe400078e0228 */
[----:B------:R-:W-:Y:S01]  /*16a0*/  @!P0 IMAD R11, R43, c[0x0][0x17c], RZ ;  /* 0x00005f002b0b8a24 */ /* 0x000fe200078e02ff */
[----:B------:R-:W-:Y:S01]  /*16b0*/  @!P2 IADD3 R40, P3, R49, R12, RZ ;  /* 0x0000000c3128a210 */ /* 0x000fe20007f7e0ff */
[----:B------:R-:W-:Y:S02]  /*16c0*/  @!P0 IMAD R39, R41, 0x48, R42 ;  /* 0x0000004829278824 */ /* 0x000fe400078e022a */
[----:B------:R-:W-:Y:S01]  /*16d0*/  IMAD.IADD R32, R14, 0x1, -R15 ;  /* 0x000000010e207824 */ /* 0x000fe200078e0a0f */
[----:B------:R-:W-:Y:S01]  /*16e0*/  @!P1 SHF.R.S32.HI R15, RZ, 0x1f, R33 ;  /* 0x0000001fff0f9819 */ /* 0x000fe20000011421 */
[----:B------:R-:W-:Y:S01]  /*16f0*/  @!P2 IMAD R41, R45, 0x48, R44 ;  /* 0x000000482d29a824 */ /* 0x000fe200078e022c */
[----:B------:R-:W-:Y:S01]  /*1700*/  @!P1 IADD3 R44, P4, R33, R10, RZ ;  /* 0x0000000a212c9210 */ /* 0x000fe20007f9e0ff */
[--C-:B------:R-:W-:Y:S01]  /*1710*/  @!P0 IMAD R39, R39, 0x2, R30.reuse ;  /* 0x0000000227278824 */ /* 0x100fe200078e021e */
[----:B------:R-:W-:Y:S01]  /*1720*/  @!P2 SHF.R.S32.HI R33, RZ, 0x1f, R49 ;  /* 0x0000001fff21a819 */ /* 0x000fe20000011431 */
[----:B------:R-:W-:Y:S01]  /*1730*/  @!P2 IMAD R41, R41, 0x2, R30 ;  /* 0x000000022929a824 */ /* 0x000fe200078e021e */
[----:B------:R-:W-:-:S02]  /*1740*/  @!P0 SHF.R.S32.HI R14, RZ, 0x1f, R46 ;  /* 0x0000001fff0e8819 */ /* 0x000fc4000001142e */
[----:B------:R-:W-:Y:S02]  /*1750*/  @!P0 IADD3 R42, P5, R46, R11, RZ ;  /* 0x0000000b2e2a8210 */ /* 0x000fe40007fbe0ff */
[----:B------:R-:W-:Y:S02]  /*1760*/  @!P1 LEA.HI.X.SX32 R45, R10, R15, 0x1, P4 ;  /* 0x0000000f0a2d9211 */ /* 0x000fe400020f0eff */
[----:B------:R-:W-:Y:S02]  /*1770*/  @!P1 LEA R10, P4, R44, c[0x0][0x168], 0x1 ;  /* 0x00005a002c0a9a11 */ /* 0x000fe400078808ff */
[----:B------:R-:W-:Y:S01]  /*1780*/  @!P2 LEA.HI.X.SX32 R15, R12, R33, 0x1, P3 ;  /* 0x000000210c0fa211 */ /* 0x000fe200018f0eff */
[----:B------:R-:W-:Y:S01]  /*1790*/  @!P1 IMAD R33, R13, 0x2, R30 ;  /* 0x000000020d219824 */ /* 0x000fe200078e021e */
[----:B------:R-:W-:Y:S02]  /*17a0*/  @!P0 LEA.HI.X.SX32 R43, R11, R14, 0x1, P5 ;  /* 0x0000000e0b2b8211 */ /* 0x000fe400028f0eff */
[----:B------:R-:W-:-:S02]  /*17b0*/  @!P0 LEA R12, P3, R42, c[0x0][0x168], 0x1 ;  /* 0x00005a002a0c8a11 */ /* 0x000fc400078608ff */
[----:B------:R-:W-:Y:S02]  /*17c0*/  @!P2 LEA R14, P5, R40, c[0x0][0x168], 0x1 ;  /* 0x00005a00280eaa11 */ /* 0x000fe400078a08ff */
[----:B------:R-:W-:Y:S01]  /*17d0*/  @!P1 LEA.HI.X R11, R44, c[0x0][0x16c], R45, 0x1, P4 ;  /* 0x00005b002c0b9a11 */ /* 0x000fe200020f0c2d */
[----:B------:R-:W-:Y:S01]  /*17e0*/  IMAD.IADD R45, R75, 0x1, R32 ;  /* 0x000000014b2d7824 */ /* 0x000fe200078e0220 */
[----:B------:R-:W-:Y:S02]  /*17f0*/  @!P0 LEA.HI.X R13, R42, c[0x0][0x16c], R43, 0x1, P3 ;  /* 0x00005b002a0d8a11 */ /* 0x000fe400018f0c2b */
[----:B------:R-:W-:Y:S01]  /*1800*/  @!P2 LEA.HI.X R15, R40, c[0x0][0x16c], R15, 0x1, P5 ;  /* 0x00005b00280faa11 */ /* 0x000fe200028f0c0f */
[----:B------:R-:W-:Y:S01]  /*1810*/  @!PT LDS RZ, [RZ] ;  /* 0x00000000fffff984 */ /* 0x000fe20000000800 */
[----:B------:R-:W-:Y:S01]  /*1820*/  @!PT LDS RZ, [RZ] ;  /* 0x00000000fffff984 */ /* 0x000fe20000000800 */
[----:B------:R-:W-:Y:S01]  /*1830*/  @!PT LDS RZ, [RZ] ;  /* 0x00000000fffff984 */ /* 0x000fe20000000800 */
[----:B------:R1:W-:Y:S01]  /*1840*/  @!P1 LDGSTS.E.128 [R33], [R10.64] ;  /* 0x000000000a219fae */ /* 0x0003e2000b921c46 */
[----:B------:R-:W-:Y:S02]  /*1850*/  SHF.R.S32.HI R43, RZ, 0x3, R38 ;  /* 0x00000003ff2b7819 */ /* 0x000fe40000011426 */
[----:B------:R-:W-:Y:S01]  /*1860*/  ISETP.GE.AND P1, PT, R45, c[0x0][0x17c], PT ;  /* 0x00005f002d007a0c */ /* 0x000fe20003f26270 */
[----:B------:R1:W-:Y:S01]  /*1870*/  @!P0 LDGSTS.E.128 [R39], [R12.64] ;  /* 0x000000000c278fae */ /* 0x0003e2000b921c46 */
[C---:B------:R-:W-:Y:S01]  /*1880*/  ISETP.GE.AND P0, PT, R31.reuse, 0x80, PT ;  /* 0x000000801f00780c */ /* 0x040fe20003f06270 */
[----:B------:R-:W-:Y:S01]  /*1890*/  IMAD R38, R8, 0x20, R43 ;  /* 0x0000002008267824 */ /* 0x000fe200078e022b */
[----:B------:R-:W-:Y:S01]  /*18a0*/  IADD3 R31, R31, 0x80, RZ ;  /* 0x000000801f1f7810 */ /* 0x000fe20007ffe0ff */
[----:B------:R1:W-:Y:S03]  /*18b0*/  @!P2 LDGSTS.E.128 [R41], [R14.64] ;  /* 0x000000000e29afae */ /* 0x0003e6000b921c46 */
[----:B------:R-:W-:-:S13]  /*18c0*/  ISETP.GE.OR P1, PT, R38, c[0x0][0x180], P1 ;  /* 0x0000600026007a0c */ /* 0x000fda0000f26670 */
[----:B------:R-:W-:Y:S05]  /*18d0*/  @P1 BRA `(.L_x_23) ;  /* 0x0000009000001947 */ /* 0x000fea0003800000 */
[----:B-1----:R-:W-:Y:S01]  /*18e0*/  IMAD R10, R38, c[0x0][0x17c], RZ ;  /* 0x00005f00260a7a24 */ /* 0x002fe200078e02ff */
[----:B------:R-:W-:Y:S01]  /*18f0*/  SHF.R.S32.HI R11, RZ, 0x1f, R45 ;  /* 0x0000001fff0b7819 */ /* 0x000fe2000001142d */
[----:B------:R-:W-:-:S03]  /*1900*/  IMAD R13, R43, 0x48, R32 ;  /* 0x000000482b0d7824 */ /* 0x000fc600078e0220 */
[----:B------:R-:W-:Y:S01]  /*1910*/  IADD3 R12, P1, R45, R10, RZ ;  /* 0x0000000a2d0c7210 */ /* 0x000fe20007f3e0ff */
[----:B------:R-:W-:-:S03]  /*1920*/  IMAD R13, R13, 0x2, R30 ;  /* 0x000000020d0d7824 */ /* 0x000fc600078e021e */
[----:B------:R-:W-:Y:S02]  /*1930*/  LEA.HI.X.SX32 R11, R10, R11, 0x1, P1 ;  /* 0x0000000b0a0b7211 */ /* 0x000fe400008f0eff */
[----:B------:R-:W-:-:S04]  /*1940*/  LEA R10, P1, R12, c[0x0][0x168], 0x1 ;  /* 0x00005a000c0a7a11 */ /* 0x000fc800078208ff */
[----:B------:R-:W-:-:S05]  /*1950*/  LEA.HI.X R11, R12, c[0x0][0x16c], R11, 0x1, P1 ;  /* 0x00005b000c0b7a11 */ /* 0x000fca00008f0c0b */
[----:B------:R1:W-:Y:S04]  /*1960*/  LDGSTS.E.128 [R13], [R10.64] ;  /* 0x000000000a0d7fae */ /* 0x0003e8000b921c46 */
.L_x_23:
[----:B-1----:R-:W-:Y:S05]  /*1970*/  BSYNC B2 ;  /* 0x0000000000027941 */ /* 0x002fea0003800000 */
.L_x_22:
[----:B------:R-:W-:Y:S05]  /*1980*/  @!P0 BRA `(.L_x_24) ;  /* 0xfffffa0000008947 */ /* 0x000fea000383ffff */
.L_x_21:
[----:B------:R-:W-:Y:S05]  /*1990*/  BSYNC B1 ;  /* 0x0000000000017941 */ /* 0x000fea0003800000 */
.L_x_20:
[----:B------:R-:W0:Y:S02]  /*19a0*/  LDGDEPBAR ;  /* 0x00000000000079af */ /* 0x000e240000000000 */
.L_x_2:
[----:B------:R-:W-:-:S04]  /*19b0*/  IADD3 R8, R8, 0x1, RZ ;  /* 0x0000000108087810 */ /* 0x000fc80007ffe0ff */
[----:B------:R-:W-:-:S13]  /*19c0*/  ISETP.GE.U32.AND P0, PT, R8, 0x3, PT ;  /* 0x000000030800780c */ /* 0x000fda0003f06070 */
[----:B------:R-:W-:Y:S01]  /*19d0*/  @P0 CALL.REL.NOINC `(.L_x_25) ;  /* 0x0000001000000944 */ /* 0x000fe20003c00000 */
[----:B------:R-:W-:Y:S05]  /*19e0*/  BRA `(.L_x_26) ;  /* 0xffffeb4000007947 */ /* 0x000fea000383ffff */
.L_x_25:
[----:B------:R-:W-:-:S04]  /*19f0*/  DEPBAR.LE SB0, 0x2 ;  /* 0x000080800000791a */ /* 0x000fc80000000000 */
.L_x_1:
[----:B------:R-:W-:Y:S05]  /*1a00*/  BSYNC B0 ;  /* 0x0000000000007941 */ /* 0x000fea0003800000 */
.L_x_0:
[----:B------:R-:W-:Y:S01]  /*1a10*/  IMAD.MOV.U32 R0, RZ, RZ, c[0x0][0x180] ;  /* 0x00006000ff007624 */ /* 0x000fe200078e00ff */
[----:B------:R-:W-:Y:S01]  /*1a20*/  BAR.SYNC.DEFER_BLOCKING 0x0 ;  /* 0x0000000000007b1d */ /* 0x000fe20000010000 */
[----:B------:R-:W-:Y:S01]  /*1a30*/  IMAD.MOV.U32 R60, RZ, RZ, RZ ;  /* 0x000000ffff3c7224 */ /* 0x000fe200078e00ff */
[----:B------:R-:W-:Y:S01]  /*1a40*/  CS2R R58, SRZ ;  /* 0x00000000003a7805 */ /* 0x000fe2000001ff00 */
[----:B------:R-:W-:Y:S01]  /*1a50*/  IMAD.MOV.U32 R62, RZ, RZ, RZ ;  /* 0x000000ffff3e7224 */ /* 0x000fe200078e00ff */
[----:B------:R-:W-:Y:S01]  /*1a60*/  ISETP.GE.AND P0, PT, R0, 0x1, PT ;  /* 0x000000010000780c */ /* 0x000fe20003f06270 */
[----:B------:R-:W-:Y:S01]  /*1a70*/  CS2R R56, SRZ ;  /* 0x0000000000387805 */ /* 0x000fe2000001ff00 */
[----:B------:R-:W-:Y:S01]  /*1a80*/  IMAD.MOV.U32 R64, RZ, RZ, RZ ;  /* 0x000000ffff407224 */ /* 0x000fe200078e00ff */
[----:B------:R-:W-:Y:S01]  /*1a90*/  CS2R R54, SRZ ;  /* 0x0000000000367805 */ /* 0x000fe2000001ff00 */
[----:B------:R-:W-:Y:S01]  /*1aa0*/  IMAD.MOV.U32 R66, RZ, RZ, RZ ;  /* 0x000000ffff427224 */ /* 0x000fe200078e00ff */
[----:B------:R-:W-:-:S08]  /*1ab0*/  CS2R R52, SRZ ;  /* 0x0000000000347805 */ /* 0x000fd0000001ff00 */
[----:B------:R-:W-:Y:S05]  /*1ac0*/  @!P0 BRA `(.L_x_27) ;  /* 0x00001de000008947 */ /* 0x000fea0003800000 */
[----:B------:R-:W-:Y:S01]  /*1ad0*/  SHF.R.S32.HI R2, RZ, 0x1f, R71 ;  /* 0x0000001fff027819 */ /* 0x000fe20000011447 */
[C---:B------:R-:W-:Y:S01]  /*1ae0*/  IMAD.SHL.U32 R3, R71.reuse, 0x8, RZ ;  /* 0x0000000847037824 */ /* 0x040fe200078e00ff */
[C---:B------:R-:W-:Y:S01]  /*1af0*/  IMNMX R0, R71.reuse, 0xe0, !PT ;  /* 0x000000e047007817 */ /* 0x040fe20007800200 */
[----:B------:R-:W-:Y:S01]  /*1b00*/  IMAD.MOV.U32 R68, RZ, RZ, RZ ;  /* 0x000000ffff447224 */ /* 0x000fe200078e00ff */
[C---:B------:R-:W-:Y:S01]  /*1b10*/  IADD3 R4, R71.reuse, 0x20, RZ ;  /* 0x0000002047047810 */ /* 0x040fe20007ffe0ff */
[----:B------:R-:W-:Y:S01]  /*1b20*/  IMAD.MOV.U32 R60, RZ, RZ, RZ ;  /* 0x000000ffff3c7224 */ /* 0x000fe200078e00ff */
[C---:B------:R-:W-:Y:S01]  /*1b30*/  IADD3 R7, R71.reuse, 0x40, RZ ;  /* 0x0000004047077810 */ /* 0x040fe20007ffe0ff */
[----:B------:R-:W-:Y:S01]  /*1b40*/  CS2R R58, SRZ ;  /* 0x00000000003a7805 */ /* 0x000fe2000001ff00 */
[CC--:B------:R-:W-:Y:S01]  /*1b50*/  LEA.HI R6, R2.reuse, R71.reuse, RZ, 0x2 ;  /* 0x0000004702067211 */ /* 0x0c0fe200078f10ff */
[----:B------:R-:W-:Y:S01]  /*1b60*/  IMAD.MOV.U32 R62, RZ, RZ, RZ ;  /* 0x000000ffff3e7224 */ /* 0x000fe200078e00ff */
[----:B------:R-:W-:Y:S01]  /*1b70*/  LEA.HI R9, R2, R71, RZ, 0x3 ;  /* 0x0000004702097211 */ /* 0x000fe200078f18ff */
[----:B------:R-:W-:Y:S01]  /*1b80*/  CS2R R56, SRZ ;  /* 0x0000000000387805 */ /* 0x000fe2000001ff00 */
[----:B------:R-:W-:Y:S01]  /*1b90*/  IADD3 R71, -R71, 0x1f, R0 ;  /* 0x0000001f47477810 */ /* 0x000fe20007ffe100 */
[----:B------:R-:W-:Y:S01]  /*1ba0*/  IMAD.MOV.U32 R64, RZ, RZ, RZ ;  /* 0x000000ffff407224 */ /* 0x000fe200078e00ff */
[----:B------:R-:W-:Y:S01]  /*1bb0*/  SHF.R.S32.HI R0, RZ, 0x1f, R3 ;  /* 0x0000001fff007819 */ /* 0x000fe20000011403 */
[----:B------:R-:W-:Y:S01]  /*1bc0*/  CS2R R54, SRZ ;  /* 0x0000000000367805 */ /* 0x000fe2000001ff00 */
[----:B------:R-:W-:Y:S01]  /*1bd0*/  SHF.R.S32.HI R5, RZ, 0x1f, R4 ;  /* 0x0000001fff057819 */ /* 0x000fe20000011404 */
[----:B------:R-:W-:Y:S01]  /*1be0*/  IMAD.MOV.U32 R66, RZ, RZ, RZ ;  /* 0x000000ffff427224 */ /* 0x000fe200078e00ff */
[----:B-1----:R-:W-:Y:S01]  /*1bf0*/  SHF.R.S32.HI R10, RZ, 0x1f, R7 ;  /* 0x0000001fff0a7819 */ /* 0x002fe20000011407 */
[----:B------:R-:W-:Y:S01]  /*1c00*/  CS2R R52, SRZ ;  /* 0x0000000000347805 */ /* 0x000fe2000001ff00 */
[----:B------:R-:W-:-:S02]  /*1c10*/  LEA.HI R2, R0, R3, RZ, 0x5 ;  /* 0x0000000300027211 */ /* 0x000fc400078f28ff */
[CC--:B------:R-:W-:Y:S02]  /*1c20*/  LEA.HI R8, R5.reuse, R4.reuse, RZ, 0x2 ;  /* 0x0000000405087211 */ /* 0x0c0fe400078f10ff */
[----:B------:R-:W-:Y:S01]  /*1c30*/  LEA.HI R11, R5, R4, RZ, 0x3 ;  /* 0x00000004050b7211 */ /* 0x000fe200078f18ff */
[----:B------:R-:W-:Y:S01]  /*1c40*/  IMAD.SHL.U32 R4, R4, 0x8, RZ ;  /* 0x0000000804047824 */ /* 0x000fe200078e00ff */
[----:B------:R-:W-:Y:S02]  /*1c50*/  LEA.HI R0, R0, R3, RZ, 0x6 ;  /* 0x0000000300007211 */ /* 0x000fe400078f30ff */
[CC--:B------:R-:W-:Y:S02]  /*1c60*/  LEA.HI R12, R10.reuse, R7.reuse, RZ, 0x2 ;  /* 0x000000070a0c7211 */ /* 0x0c0fe400078f10ff */
[----:B------:R-:W-:Y:S01]  /*1c70*/  LEA.HI R14, R10, R7, RZ, 0x3 ;  /* 0x000000070a0e7211 */ /* 0x000fe200078f18ff */
[----:B------:R-:W-:Y:S01]  /*1c80*/  IMAD.SHL.U32 R7, R7, 0x8, RZ ;  /* 0x0000000807077824 */ /* 0x000fe200078e00ff */
[----:B------:R-:W-:-:S02]  /*1c90*/  LOP3.LUT R2, R2, 0xffffffe0, RZ, 0xc0, !PT ;  /* 0xffffffe002027812 */ /* 0x000fc400078ec0ff */
[----:B------:R-:W-:Y:S02]  /*1ca0*/  LOP3.LUT R0, R0, 0xffffffc0, RZ, 0xc0, !PT ;  /* 0xffffffc000007812 */ /* 0x000fe400078ec0ff */
[----:B------:R-:W-:Y:S01]  /*1cb0*/  SHF.R.S32.HI R5, RZ, 0x1f, R4 ;  /* 0x0000001fff057819 */ /* 0x000fe20000011404 */
[C---:B------:R-:W-:Y:S01]  /*1cc0*/  IMAD.IADD R69, R3.reuse, 0x1, -R2 ;  /* 0x0000000103457824 */ /* 0x040fe200078e0a02 */
[----:B------:R-:W-:Y:S01]  /*1cd0*/  SHF.R.S32.HI R10, RZ, 0x1f, R7 ;  /* 0x0000001fff0a7819 */ /* 0x000fe20000011407 */
[----:B------:R-:W-:Y:S01]  /*1ce0*/  IMAD.IADD R2, R3, 0x1, -R0 ;  /* 0x0000000103027824 */ /* 0x000fe200078e0a00 */
[CC--:B------:R-:W-:Y:S02]  /*1cf0*/  LEA.HI R0, R5.reuse, R4.reuse, RZ, 0x5 ;  /* 0x0000000405007211 */ /* 0x0c0fe400078f28ff */
[----:B------:R-:W-:Y:S02]  /*1d00*/  LEA.HI R5, R5, R4, RZ, 0x6 ;  /* 0x0000000405057211 */ /* 0x000fe400078f30ff */
[----:B------:R-:W-:-:S02]  /*1d10*/  LEA.HI R13, R10, R7, RZ, 0x5 ;  /* 0x000000070a0d7211 */ /* 0x000fc400078f28ff */
[----:B------:R-:W-:Y:S02]  /*1d20*/  LEA.HI R10, R10, R7, RZ, 0x6 ;  /* 0x000000070a0a7211 */ /* 0x000fe400078f30ff */
[----:B------:R-:W-:Y:S02]  /*1d30*/  LOP3.LUT R3, R0, 0xffffffe0, RZ, 0xc0, !PT ;  /* 0xffffffe000037812 */ /* 0x000fe400078ec0ff */
[----:B------:R-:W-:Y:S02]  /*1d40*/  LOP3.LUT R5, R5, 0xffffffc0, RZ, 0xc0, !PT ;  /* 0xffffffc005057812 */ /* 0x000fe400078ec0ff */
[----:B------:R-:W-:Y:S01]  /*1d50*/  LOP3.LUT R0, R13, 0xffffffe0, RZ, 0xc0, !PT ;  /* 0xffffffe00d007812 */ /* 0x000fe200078ec0ff */
[----:B------:R-:W-:Y:S01]  /*1d60*/  IMAD.IADD R3, R4, 0x1, -R3 ;  /* 0x0000000104037824 */ /* 0x000fe200078e0a03 */
[----:B------:R-:W-:Y:S01]  /*1d70*/  LOP3.LUT R10, R10, 0xffffffc0, RZ, 0xc0, !PT ;  /* 0xffffffc00a0a7812 */ /* 0x000fe200078ec0ff */
[----:B------:R-:W-:Y:S01]  /*1d80*/  IMAD.IADD R4, R4, 0x1, -R5 ;  /* 0x0000000104047824 */ /* 0x000fe200078e0a05 */
[----:B------:R-:W-:Y:S01]  /*1d90*/  LEA.HI R70, R71, 0x1, RZ, 0x1b ;  /* 0x0000000147467811 */ /* 0x000fe200078fd8ff */
[C---:B------:R-:W-:Y:S01]  /*1da0*/  IMAD.IADD R5, R7.reuse, 0x1, -R0 ;  /* 0x0000000107057824 */ /* 0x040fe200078e0a00 */
[----:B------:R-:W-:Y:S01]  /*1db0*/  SHF.R.S32.HI R6, RZ, 0x2, R6 ;  /* 0x00000002ff067819 */ /* 0x000fe20000011406 */
[----:B------:R-:W-:Y:S01]  /*1dc0*/  IMAD.IADD R7, R7, 0x1, -R10 ;  /* 0x0000000107077824 */ /* 0x000fe200078e0a0a */
[----:B------:R-:W-:-:S02]  /*1dd0*/  SHF.R.S32.HI R9, RZ, 0x3, R9 ;  /* 0x00000003ff097819 */ /* 0x000fc40000011409 */
[----:B------:R-:W-:Y:S02]  /*1de0*/  SHF.R.S32.HI R8, RZ, 0x2, R8 ;  /* 0x00000002ff087819 */ /* 0x000fe40000011408 */
[----:B------:R-:W-:Y:S02]  /*1df0*/  SHF.R.S32.HI R11, RZ, 0x3, R11 ;  /* 0x00000003ff0b7819 */ /* 0x000fe4000001140b */
[----:B------:R-:W-:Y:S02]  /*1e00*/  SHF.R.S32.HI R10, RZ, 0x2, R12 ;  /* 0x00000002ff0a7819 */ /* 0x000fe4000001140c */
[----:B------:R-:W-:Y:S02]  /*1e10*/  SHF.R.S32.HI R0, RZ, 0x3, R14 ;  /* 0x00000003ff007819 */ /* 0x000fe4000001140e */
[----:B------:R-:W-:Y:S02]  /*1e20*/  LOP3.LUT R70, R70, 0x3, RZ, 0xc0, !PT ;  /* 0x0000000346467812 */ /* 0x000fe400078ec0ff */
.L_x_53:
[----:B-1----:R-:W1:Y:S02]  /*1e30*/  S2R R18, SR_TID.X ;  /* 0x0000000000127919 */ /* 0x002e640000002100 */
[----:B-1----:R-:W-:-:S13]  /*1e40*/  ISETP.GE.AND P0, PT, R18, 0x20, PT ;  /* 0x000000201200780c */ /* 0x002fda0003f06270 */
[----:B------:R-:W-:Y:S05]  /*1e50*/  @!P0 BRA `(.L_x_28) ;  /* 0x000003e000008947 */ /* 0x000fea0003800000 */
[----:B------:R-:W1:Y:S01]  /*1e60*/  S2R R14, SR_LANEID ;  /* 0x00000000000e7919 */ /* 0x000e620000000000 */
[----:B------:R-:W-:Y:S01]  /*1e70*/  IMAD.MOV.U32 R17, RZ, RZ, 0x1400 ;  /* 0x00001400ff117424 */ /* 0x000fe200078e00ff */
[----:B------:R-:W-:Y:S01]  /*1e80*/  WARPSYNC 0xffffffff ;  /* 0xffffffff00007948 */ /* 0x000fe20003800000 */
[--C-:B-1----:R-:W-:Y:S02]  /*1e90*/  SHF.R.U32.HI R12, RZ, 0x3, R14.reuse ;  /* 0x00000003ff0c7819 */ /* 0x102fe4000001160e */
[----:B------:R-:W-:Y:S02]  /*1ea0*/  LOP3.LUT R13, R14, 0x7, RZ, 0xc0, !PT ;  /* 0x000000070e0d7812 */ /* 0x000fe400078ec0ff */
[----:B------:R-:W-:Y:S01]  /*1eb0*/  SHF.R.U32.HI R14, RZ, 0x4, R14 ;  /* 0x00000004ff0e7819 */ /* 0x000fe2000001160e */
[----:B------:R-:W-:Y:S01]  /*1ec0*/  IMAD.SHL.U32 R16, R12, 0x8, RZ ;  /* 0x000000080c107824 */ /* 0x000fe200078e00ff */
[----:B------:R-:W-:-:S03]  /*1ed0*/  LOP3.LUT R12, R68, 0x3, RZ, 0xc0, !PT ;  /* 0x00000003440c7812 */ /* 0x000fc600078ec0ff */
[----:B------:R-:W-:Y:S01]  /*1ee0*/  IMAD.SHL.U32 R14, R14, 0x8, RZ ;  /* 0x000000080e0e7824 */ /* 0x000fe200078e00ff */
[----:B------:R-:W-:Y:S01]  /*1ef0*/  LOP3.LUT R15, R16, 0x8, R13, 0xe2, !PT ;  /* 0x00000008100f7812 */ /* 0x000fe200078ee20d */
[C---:B------:R-:W-:Y:S02]  /*1f00*/  IMAD R13, R12.reuse, R17, 0x80 ;  /* 0x000000800c0d7424 */ /* 0x040fe400078e0211 */
[----:B------:R-:W-:Y:S02]  /*1f10*/  IMAD R32, R12, 0x1200, RZ ;  /* 0x000012000c207824 */ /* 0x000fe400078e02ff */
[C-C-:B------:R-:W-:Y:S02]  /*1f20*/  IMAD R34, R15.reuse, 0x28, R14.reuse ;  /* 0x000000280f227824 */ /* 0x140fe400078e020e */
[----:B------:R-:W-:Y:S01]  /*1f30*/  IMAD R40, R15, 0x48, R14 ;  /* 0x000000480f287824 */ /* 0x000fe200078e020e */
[----:B------:R-:W-:Y:S01]  /*1f40*/  IADD3 R15, R32, 0x50a0, RZ ;  /* 0x000050a0200f7810 */ /* 0x000fe20007ffe0ff */
[----:B------:R-:W-:Y:S01]  /*1f50*/  IMAD R33, R72, 0x690, R13 ;  /* 0x0000069048217824 */ /* 0x000fe200078e020d */
[----:B------:R-:W-:-:S02]  /*1f60*/  IADD3 R13, R32, 0x5080, RZ ;  /* 0x00005080200d7810 */ /* 0x000fc40007ffe0ff */
[----:B------:R-:W-:Y:S01]  /*1f70*/  IADD3 R17, R32, 0x50c0, RZ ;  /* 0x000050c020117810 */ /* 0x000fe20007ffe0ff */
[----:B------:R-:W-:Y:S01]  /*1f80*/  IMAD.U32 R12, R34, 0x2, R33 ;  /* 0x00000002220c7824 */ /* 0x000fe200078e0021 */
[----:B------:R-:W-:Y:S01]  /*1f90*/  IADD3 R21, R32, 0x50e0, RZ ;  /* 0x000050e020157810 */ /* 0x000fe20007ffe0ff */
[C---:B------:R-:W-:Y:S01]  /*1fa0*/  IMAD.U32 R16, R40.reuse, 0x2, R13 ;  /* 0x0000000228107824 */ /* 0x040fe200078e000d */
[----:B------:R-:W-:Y:S01]  /*1fb0*/  IADD3 R33, R33, 0x20, RZ ;  /* 0x0000002021217810 */ /* 0x000fe20007ffe0ff */
[----:B------:R-:W-:Y:S01]  /*1fc0*/  IMAD.U32 R20, R40, 0x2, R15 ;  /* 0x0000000228147824 */ /* 0x000fe200078e000f */
[----:B------:R-:W-:Y:S01]  /*1fd0*/  IADD3 R35, R32, 0x5980, RZ ;  /* 0x0000598020237810 */ /* 0x000fe20007ffe0ff */
[C---:B------:R-:W-:Y:S01]  /*1fe0*/  IMAD.U32 R24, R40.reuse, 0x2, R17 ;  /* 0x0000000228187824 */ /* 0x040fe200078e0011 */
[----:B------:R-:W-:Y:S01]  /*1ff0*/  LDSM.16.M88.4 R12, [R12] ;  /* 0x000000000c0c783b */ /* 0x000fe20000000200 */
[----:B------:R-:W-:Y:S01]  /*2000*/  IMAD.U32 R28, R40, 0x2, R21 ;  /* 0x00000002281c7824 */ /* 0x000fe200078e0015 */
[----:B------:R-:W-:Y:S01]  /*2010*/  IADD3 R37, R32, 0x59c0, RZ ;  /* 0x000059c020257810 */ /* 0x000fe20007ffe0ff */
[----:B------:R-:W-:Y:S01]  /*2020*/  IMAD.U32 R34, R34, 0x2, R33 ;  /* 0x0000000222227824 */ /* 0x000fe200078e0021 */
[----:B------:R-:W1:Y:S01]  /*2030*/  LDSM.16.MT88.4 R16, [R16] ;  /* 0x000000001010783b */ /* 0x000e620000004200 */
[----:B------:R-:W-:Y:S01]  /*2040*/  IADD3 R33, R32, 0x59a0, RZ ;  /* 0x000059a020217810 */ /* 0x000fe20007ffe0ff */
[----:B------:R-:W-:Y:S01]  /*2050*/  IMAD.U32 R36, R40, 0x2, R35 ;  /* 0x0000000228247824 */ /* 0x000fe200078e0023 */
[----:B------:R-:W-:Y:S01]  /*2060*/  IADD3 R41, R32, 0x59e0, RZ ;  /* 0x000059e020297810 */ /* 0x000fe20007ffe0ff */
[----:B------:R-:W2:Y:S01]  /*2070*/  LDSM.16.MT88.4 R20, [R20] ;  /* 0x000000001414783b */ /* 0x000ea20000004200 */
[----:B------:R-:W-:-:S02]  /*2080*/  IMAD.U32 R44, R40, 0x2, R37 ;  /* 0x00000002282c7824 */ /* 0x000fc400078e0025 */
[C---:B------:R-:W-:Y:S01]  /*2090*/  IMAD.U32 R42, R40.reuse, 0x2, R33 ;  /* 0x00000002282a7824 */ /* 0x040fe200078e0021 */
[----:B------:R-:W3:Y:S01]  /*20a0*/  LDSM.16.MT88.4 R24, [R24] ;  /* 0x000000001818783b */ /* 0x000ee20000004200 */
[----:B------:R-:W-:-:S03]  /*20b0*/  IMAD.U32 R48, R40, 0x2, R41 ;  /* 0x0000000228307824 */ /* 0x000fc600078e0029 */
[----:B------:R-:W4:Y:S04]  /*20c0*/  LDSM.16.MT88.4 R28, [R28] ;  /* 0x000000001c1c783b */ /* 0x000f280000004200 */
[----:B------:R-:W-:Y:S04]  /*20d0*/  LDSM.16.M88.4 R32, [R34] ;  /* 0x000000002220783b */ /* 0x000fe80000000200 */
[----:B------:R-:W5:Y:S04]  /*20e0*/  LDSM.16.MT88.4 R36, [R36] ;  /* 0x000000002424783b */ /* 0x000f680000004200 */
[----:B------:R-:W3:Y:S04]  /*20f0*/  LDSM.16.MT88.4 R40, [R42] ;  /* 0x000000002a28783b */ /* 0x000ee80000004200 */
[----:B------:R-:W3:Y:S04]  /*2100*/  LDSM.16.MT88.4 R44, [R44] ;  /* 0x000000002c2c783b */ /* 0x000ee80000004200 */
[----:B------:R-:W3:Y:S01]  /*2110*/  LDSM.16.MT88.4 R48, [R48] ;  /* 0x000000003030783b */ /* 0x000ee20000004200 */
[C---:B-1----:R-:W-:Y:S08]  /*2120*/  HMMA.16816.F16 R16, R12.reuse, R16, R52 ;  /* 0x000000100c10723c */ /* 0x042ff00000000834 */
[C---:B------:R-:W-:Y:S08]  /*2130*/  HMMA.16816.F16 R18, R12.reuse, R18, R66 ;  /* 0x000000120c12723c */ /* 0x040ff00000000842 */
[C---:B--2---:R-:W-:Y:S08]  /*2140*/  HMMA.16816.F16 R20, R12.reuse, R20, R54 ;  /* 0x000000140c14723c */ /* 0x044ff00000000836 */
[C---:B------:R-:W-:Y:S08]  /*2150*/  HMMA.16816.F16 R22, R12.reuse, R22, R64 ;  /* 0x000000160c16723c */ /* 0x040ff00000000840 */
[C---:B---3--:R-:W-:Y:S08]  /*2160*/  HMMA.16816.F16 R24, R12.reuse, R24, R56 ;  /* 0x000000180c18723c */ /* 0x048ff00000000838 */
[C---:B------:R-:W-:Y:S08]  /*2170*/  HMMA.16816.F16 R26, R12.reuse, R26, R62 ;  /* 0x0000001a0c1a723c */ /* 0x040ff0000000083e */
[C---:B----4-:R-:W-:Y:S08]  /*2180*/  HMMA.16816.F16 R28, R12.reuse, R28, R58 ;  /* 0x0000001c0c1c723c */ /* 0x050ff0000000083a */
[----:B------:R-:W-:Y:S08]  /*2190*/  HMMA.16816.F16 R30, R12, R30, R60 ;  /* 0x0000001e0c1e723c */ /* 0x000ff0000000083c */
[C---:B-----5:R-:W-:Y:S08]  /*21a0*/  HMMA.16816.F16 R52, R32.reuse, R36, R16 ;  /* 0x000000242034723c */ /* 0x060ff00000000810 */
[C---:B------:R-:W-:Y:S08]  /*21b0*/  HMMA.16816.F16 R66, R32.reuse, R38, R18 ;  /* 0x000000262042723c */ /* 0x040ff00000000812 */
[C---:B------:R-:W-:Y:S08]  /*21c0*/  HMMA.16816.F16 R54, R32.reuse, R40, R20 ;  /* 0x000000282036723c */ /* 0x040ff00000000814 */
[C---:B------:R-:W-:Y:S08]  /*21d0*/  HMMA.16816.F16 R64, R32.reuse, R42, R22 ;  /* 0x0000002a2040723c */ /* 0x040ff00000000816 */
[C---:B------:R-:W-:Y:S08]  /*21e0*/  HMMA.16816.F16 R56, R32.reuse, R44, R24 ;  /* 0x0000002c2038723c */ /* 0x040ff00000000818 */
[C---:B------:R-:W-:Y:S08]  /*21f0*/  HMMA.16816.F16 R62, R32.reuse, R46, R26 ;  /* 0x0000002e203e723c */ /* 0x040ff0000000081a */
[C---:B------:R-:W-:Y:S08]  /*2200*/  HMMA.16816.F16 R58, R32.reuse, R48, R28 ;  /* 0x00000030203a723c */ /* 0x040ff0000000081c */
[----:B------:R-:W-:Y:S01]  /*2210*/  HMMA.16816.F16 R60, R32, R50, R30 ;  /* 0x00000032203c723c */ /* 0x000fe2000000081e */
[----:B------:R-:W-:Y:S10]  /*2220*/  @!UPT UIADD3 URZ, URZ, URZ, URZ ;  /* 0x0000003f3f3ff290 */ /* 0x000ff4000fffe03f */
[----:B------:R-:W-:Y:S11]  /*2230*/  BRA `(.L_x_29) ;  /* 0x0000161000007947 */ /* 0x000ff60003800000 */
.L_x_28:
[----:B------:R-:W-:-:S04]  /*2240*/  IADD3 R12, R68, 0x3, RZ ;  /* 0x00000003440c7810 */ /* 0x000fc80007ffe0ff */
[----:B------:R-:W-:-:S13]  /*2250*/  ISETP.GE.AND P0, PT, R12, UR5, PT ;  /* 0x000000050c007c0c */ /* 0x000fda000bf06270 */
[----:B------:R-:W-:Y:S05]  /*2260*/  @!P0 BRA `(.L_x_30) ;  /* 0x0000002000008947 */ /* 0x000fea0003800000 */
[----:B------:R-:W-:-:S04]  /*2270*/  DEPBAR.LE SB0, 0x0 ;  /* 0x000080000000791a */ /* 0x000fc80000000000 */
[----:B------:R-:W-:Y:S05]  /*2280*/  BRA `(.L_x_29) ;  /* 0x000015c000007947 */ /* 0x000fea0003800000 */
.L_x_30:
[----:B------:R-:W-:Y:S01]  /*2290*/  ISETP.GT.AND P0, PT, R18, 0xff, PT ;  /* 0x000000ff1200780c */ /* 0x000fe20003f04270 */
[----:B------:R-:W-:-:S12]  /*22a0*/  BSSY B0, `(.L_x_31) ;  /* 0x0000158000007945 */ /* 0x000fd80003800000 */
[----:B------:R-:W-:Y:S05]  /*22b0*/  @P0 BRA `(.L_x_32) ;  /* 0x0000156000000947 */ /* 0x000fea0003800000 */
[----:B------:R-:W-:Y:S01]  /*22c0*/  ISETP.NE.AND P0, PT, R70, RZ, PT ;  /* 0x000000ff4600720c */ /* 0x000fe20003f05270 */
[----:B------:R-:W-:Y:S01]  /*22d0*/  IMAD.MOV.U32 R14, RZ, RZ, 0x1400 ;  /* 0x00001400ff0e7424 */ /* 0x000fe200078e00ff */
[----:B------:R-:W-:Y:S01]  /*22e0*/  LOP3.LUT R13, R12, 0x3, RZ, 0xc0, !PT ;  /* 0x000000030c0d7812 */ /* 0x000fe200078ec0ff */
[----:B------:R-:W-:Y:S01]  /*22f0*/  BSSY B1, `(.L_x_33) ;  /* 0x0000042000017945 */ /* 0x000fe20003800000 */
[----:B------:R-:W-:-:S03]  /*2300*/  IMAD.MOV.U32 R20, RZ, RZ, R18 ;  /* 0x000000ffff147224 */ /* 0x000fc600078e0012 */
[----:B------:R-:W-:-:S06]  /*2310*/  IMAD R13, R13, R14, 0x80 ;  /* 0x000000800d0d7424 */ /* 0x000fcc00078e020e */
[----:B------:R-:W-:Y:S05]  /*2320*/  @!P0 BRA `(.L_x_34) ;  /* 0x000003e000008947 */ /* 0x000fea0003800000 */
[----:B------:R-:W-:Y:S01]  /*2330*/  IMAD R15, R12, 0x20, R69 ;  /* 0x000000200c0f7824 */ /* 0x000fe200078e0245 */
[----:B------:R-:W-:Y:S01]  /*2340*/  BSSY B2, `(.L_x_35) ;  /* 0x0000012000027945 */ /* 0x000fe20003800000 */
[----:B------:R-:W-:Y:S01]  /*2350*/  IMAD.IADD R14, R73, 0x1, R6 ;  /* 0x00000001490e7824 */ /* 0x000fe200078e0206 */
[----:B------:R-:W-:Y:S02]  /*2360*/  ISETP.NE.AND P1, PT, R70, 0x1, PT ;  /* 0x000000014600780c */ /* 0x000fe40003f25270 */
[----:B------:R-:W-:-:S04]  /*2370*/  ISETP.GE.AND P0, PT, R15, c[0x0][0x180], PT ;  /* 0x000060000f007a0c */ /* 0x000fc80003f06270 */
[----:B------:R-:W-:-:S13]  /*2380*/  ISETP.GE.OR P0, PT, R14, c[0x0][0x178], P0 ;  /* 0x00005e000e007a0c */ /* 0x000fda0000706670 */
[----:B------:R-:W-:Y:S05]  /*2390*/  @P0 BRA `(.L_x_36) ;  /* 0x000000c000000947 */ /* 0x000fea0003800000 */
[----:B------:R-:W-:Y:S01]  /*23a0*/  IMAD R16, R14, c[0x0][0x180], RZ ;  /* 0x000060000e107a24 */ /* 0x000fe200078e02ff */
[----:B------:R-:W-:Y:S01]  /*23b0*/  SHF.R.S32.HI R14, RZ, 0x1f, R15 ;  /* 0x0000001fff0e7819 */ /* 0x000fe2000001140f */
[----:B------:R-:W-:-:S03]  /*23c0*/  IMAD R20, R6, 0x28, R69 ;  /* 0x0000002806147824 */ /* 0x000fc600078e0245 */
        /* <DEDUP_REMOVED lines=9> */
.L_x_36:
[----:B------:R-:W-:Y:S05]  /*2460*/  BSYNC B2 ;  /* 0x0000000000027941 */ /* 0x000fea0003800000 */
.L_x_35:
[----:B------:R-:W-:Y:S01]  /*2470*/  IADD3 R20, R18, 0x20, RZ ;  /* 0x0000002012147810 */ /* 0x000fe20007ffe0ff */
[----:B------:R-:W-:Y:S05]  /*2480*/  @!P1 BRA `(.L_x_34) ;  /* 0x0000028000009947 */ /* 0x000fea0003800000 */
[----:B-1----:R-:W-:Y:S01]  /*2490*/  IMAD R15, R12, 0x20, R3 ;  /* 0x000000200c0f7824 */ /* 0x002fe200078e0203 */
        /* <DEDUP_REMOVED lines=18> */
.L_x_38:
[----:B------:R-:W-:Y:S05]  /*25c0*/  BSYNC B2 ;  /* 0x0000000000027941 */ /* 0x000fea0003800000 */
.L_x_37:
[----:B------:R-:W-:Y:S01]  /*25d0*/  IADD3 R20, R18, 0x40, RZ ;  /* 0x0000004012147810 */ /* 0x000fe20007ffe0ff */
[----:B------:R-:W-:Y:S05]  /*25e0*/  @!P1 BRA `(.L_x_34) ;  /* 0x0000012000009947 */ /* 0x000fea0003800000 */
[----:B-1----:R-:W-:Y:S01]  /*25f0*/  IMAD R15, R12, 0x20, R5 ;  /* 0x000000200c0f7824 */ /* 0x002fe200078e0205 */
[----:B------:R-:W-:Y:S01]  /*2600*/  IADD3 R20, R18, 0x60, RZ ;  /* 0x0000006012147810 */ /* 0x000fe20007ffe0ff */
[----:B------:R-:W-:-:S03]  /*2610*/  IMAD.IADD R14, R73, 0x1, R10 ;  /* 0x00000001490e7824 */ /* 0x000fc600078e020a */
        /* <DEDUP_REMOVED lines=15> */
.L_x_34:
[----:B------:R-:W-:Y:S05]  /*2710*/  BSYNC B1 ;  /* 0x0000000000017941 */ /* 0x000fea0003800000 */
.L_x_33:
[----:B------:R-:W-:Y:S01]  /*2720*/  ISETP.GE.U32.AND P0, PT, R71, 0x60, PT ;  /* 0x000000604700780c */ /* 0x000fe20003f06070 */
[----:B------:R-:W-:-:S12]  /*2730*/  BSSY B1, `(.L_x_39) ;  /* 0x0000063000017945 */ /* 0x000fd80003800000 */
[----:B------:R-:W-:Y:S05]  /*2740*/  @!P0 BRA `(.L_x_40) ;  /* 0x0000061000008947 */ /* 0x000fea0003800000 */
[----:B------:R-:W-:-:S05]  /*2750*/  IMAD.SHL.U32 R21, R20, 0x8, RZ ;  /* 0x0000000814157824 */ /* 0x000fca00078e00ff */
.L_x_43:
[C---:B-1----:R-:W-:Y:S01]  /*2760*/  IADD3 R17, R21.reuse, 0x100, RZ ;  /* 0x0000010015117810 */ /* 0x042fe20007ffe0ff */
[----:B------:R-:W-:Y:S01]  /*2770*/  BSSY B2, `(.L_x_41) ;  /* 0x000005c000027945 */ /* 0x000fe20003800000 */
[----:B------:R-:W-:Y:S02]  /*2780*/  IADD3 R14, R20, 0x20, RZ ;  /* 0x00000020140e7810 */ /* 0x000fe40007ffe0ff */
[----:B------:R-:W-:Y:S02]  /*2790*/  SHF.R.S32.HI R16, RZ, 0x1f, R17 ;  /* 0x0000001fff107819 */ /* 0x000fe40000011411 */
[----:B------:R-:W-:Y:S02]  /*27a0*/  SHF.R.S32.HI R15, RZ, 0x1f, R14 ;  /* 0x0000001fff0f7819 */ /* 0x000fe4000001140e */
[----:B------:R-:W-:Y:S02]  /*27b0*/  IADD3 R23, R21, 0x200, RZ ;  /* 0x0000020015177810 */ /* 0x000fe40007ffe0ff */
[----:B------:R-:W-:-:S02]  /*27c0*/  LEA.HI R18, R16, R17, RZ, 0x5 ;  /* 0x0000001110127211 */ /* 0x000fc400078f28ff */
[----:B------:R-:W-:Y:S02]  /*27d0*/  LEA.HI R16, R15, R14, RZ, 0x2 ;  /* 0x0000000e0f107211 */ /* 0x000fe400078f10ff */
[----:B------:R-:W-:Y:S02]  /*27e0*/  SHF.R.S32.HI R14, RZ, 0x1f, R21 ;  /* 0x0000001fff0e7819 */ /* 0x000fe40000011415 */
[----:B------:R-:W-:Y:S02]  /*27f0*/  SHF.R.S32.HI R24, RZ, 0x1f, R23 ;  /* 0x0000001fff187819 */ /* 0x000fe40000011417 */
[----:B------:R-:W-:Y:S02]  /*2800*/  IADD3 R19, R20, 0x40, RZ ;  /* 0x0000004014137810 */ /* 0x000fe40007ffe0ff */
[----:B------:R-:W-:Y:S02]  /*2810*/  LEA.HI R14, R14, R21, RZ, 0x5 ;  /* 0x000000150e0e7211 */ /* 0x000fe400078f28ff */
[----:B------:R-:W-:-:S02]  /*2820*/  LEA.HI R24, R24, R23, RZ, 0x5 ;  /* 0x0000001718187211 */ /* 0x000fc400078f28ff */
[----:B------:R-:W-:Y:S02]  /*2830*/  SHF.R.S32.HI R22, RZ, 0x1f, R19 ;  /* 0x0000001fff167819 */ /* 0x000fe40000011413 */
[----:B------:R-:W-:Y:S02]  /*2840*/  LOP3.LUT R18, R18, 0xffffffe0, RZ, 0xc0, !PT ;  /* 0xffffffe012127812 */ /* 0x000fe400078ec0ff */
[----:B------:R-:W-:Y:S02]  /*2850*/  SHF.R.S32.HI R15, RZ, 0x1f, R20 ;  /* 0x0000001fff0f7819 */ /* 0x000fe40000011414 */
[----:B------:R-:W-:Y:S01]  /*2860*/  LOP3.LUT R14, R14, 0xffffffe0, RZ, 0xc0, !PT ;  /* 0xffffffe00e0e7812 */ /* 0x000fe200078ec0ff */
[----:B------:R-:W-:Y:S01]  /*2870*/  IMAD.IADD R29, R17, 0x1, -R18 ;  /* 0x00000001111d7824 */ /* 0x000fe200078e0a12 */
[----:B------:R-:W-:Y:S02]  /*2880*/  LOP3.LUT R24, R24, 0xffffffe0, RZ, 0xc0, !PT ;  /* 0xffffffe018187812 */ /* 0x000fe400078ec0ff */
[----:B------:R-:W-:Y:S01]  /*2890*/  LEA.HI R22, R22, R19, RZ, 0x2 ;  /* 0x0000001316167211 */ /* 0x000fe200078f10ff */
[----:B------:R-:W-:Y:S01]  /*28a0*/  IMAD.IADD R19, R21, 0x1, -R14 ;  /* 0x0000000115137824 */ /* 0x000fe200078e0a0e */
[----:B------:R-:W-:Y:S01]  /*28b0*/  LEA.HI R15, R15, R20, RZ, 0x2 ;  /* 0x000000140f0f7211 */ /* 0x000fe200078f10ff */
[----:B------:R-:W-:Y:S01]  /*28c0*/  IMAD.IADD R31, R23, 0x1, -R24 ;  /* 0x00000001171f7824 */ /* 0x000fe200078e0a18 */
[----:B------:R-:W-:Y:S01]  /*28d0*/  SHF.R.S32.HI R26, RZ, 0x2, R16 ;  /* 0x00000002ff1a7819 */ /* 0x000fe20000011410 */
[C---:B------:R-:W-:Y:S01]  /*28e0*/  IMAD R25, R12.reuse, 0x20, R19 ;  /* 0x000000200c197824 */ /* 0x040fe200078e0213 */
[----:B------:R-:W-:Y:S01]  /*28f0*/  SHF.R.S32.HI R24, RZ, 0x2, R15 ;  /* 0x00000002ff187819 */ /* 0x000fe2000001140f */
[C---:B------:R-:W-:Y:S01]  /*2900*/  IMAD R30, R12.reuse, 0x20, R29 ;  /* 0x000000200c1e7824 */ /* 0x040fe200078e021d */
[----:B------:R-:W-:Y:S01]  /*2910*/  SHF.R.S32.HI R32, RZ, 0x2, R22 ;  /* 0x00000002ff207819 */ /* 0x000fe20000011416 */
[----:B------:R-:W-:Y:S01]  /*2920*/  IMAD R35, R12, 0x20, R31 ;  /* 0x000000200c237824 */ /* 0x000fe200078e021f */
[----:B------:R-:W-:Y:S01]  /*2930*/  ISETP.GE.AND P1, PT, R25, c[0x0][0x180], PT ;  /* 0x0000600019007a0c */ /* 0x000fe20003f26270 */
[C---:B------:R-:W-:Y:S01]  /*2940*/  IMAD.IADD R16, R73.reuse, 0x1, R24 ;  /* 0x0000000149107824 */ /* 0x040fe200078e0218 */
[----:B------:R-:W-:Y:S01]  /*2950*/  ISETP.GE.AND P0, PT, R30, c[0x0][0x180], PT ;  /* 0x000060001e007a0c */ /* 0x000fe20003f06270 */
[----:B------:R-:W-:Y:S01]  /*2960*/  IMAD.IADD R28, R73, 0x1, R26 ;  /* 0x00000001491c7824 */ /* 0x000fe200078e021a */
[----:B------:R-:W-:Y:S01]  /*2970*/  IADD3 R17, R21, 0x300, RZ ;  /* 0x0000030015117810 */ /* 0x000fe20007ffe0ff */
[----:B------:R-:W-:Y:S01]  /*2980*/  IMAD.IADD R33, R73, 0x1, R32 ;  /* 0x0000000149217824 */ /* 0x000fe200078e0220 */
[----:B------:R-:W-:-:S02]  /*2990*/  ISETP.GE.AND P2, PT, R35, c[0x0][0x180], PT ;  /* 0x0000600023007a0c */ /* 0x000fc40003f46270 */
[----:B------:R-:W-:Y:S02]  /*29a0*/  ISETP.GE.OR P1, PT, R16, c[0x0][0x178], P1 ;  /* 0x00005e0010007a0c */ /* 0x000fe40000f26670 */
[----:B------:R-:W-:Y:S02]  /*29b0*/  ISETP.GE.OR P0, PT, R28, c[0x0][0x178], P0 ;  /* 0x00005e001c007a0c */ /* 0x000fe40000706670 */
[----:B------:R-:W-:Y:S02]  /*29c0*/  SHF.R.S32.HI R18, RZ, 0x1f, R17 ;  /* 0x0000001fff127819 */ /* 0x000fe40000011411 */
[----:B------:R-:W-:Y:S02]  /*29d0*/  ISETP.GE.OR P2, PT, R33, c[0x0][0x178], P2 ;  /* 0x00005e0021007a0c */ /* 0x000fe40001746670 */
[----:B------:R-:W-:Y:S02]  /*29e0*/  IADD3 R14, R20, 0x60, RZ ;  /* 0x00000060140e7810 */ /* 0x000fe40007ffe0ff */
[----:B------:R-:W-:-:S02]  /*29f0*/  LEA.HI R18, R18, R17, RZ, 0x5 ;  /* 0x0000001112127211 */ /* 0x000fc400078f28ff */
[----:B------:R-:W-:Y:S01]  /*2a00*/  SHF.R.S32.HI R15, RZ, 0x1f, R14 ;  /* 0x0000001fff0f7819 */ /* 0x000fe2000001140e */
[----:B------:R-:W-:Y:S01]  /*2a10*/  @!P1 IMAD R22, R24, 0x28, R19 ;  /* 0x0000002818169824 */ /* 0x000fe200078e0213 */
[----:B------:R-:W-:Y:S01]  /*2a20*/  LOP3.LUT R18, R18, 0xffffffe0, RZ, 0xc0, !PT ;  /* 0xffffffe012127812 */ /* 0x000fe200078ec0ff */
[----:B------:R-:W-:Y:S01]  /*2a30*/  @!P0 IMAD R24, R26, 0x28, R29 ;  /* 0x000000281a188824 */ /* 0x000fe200078e021d */
[----:B------:R-:W-:Y:S01]  /*2a40*/  LEA.HI R27, R15, R14, RZ, 0x2 ;  /* 0x0000000e0f1b7211 */ /* 0x000fe200078f10ff */
[----:B------:R-:W-:Y:S02]  /*2a50*/  @!P1 IMAD R14, R16, c[0x0][0x180], RZ ;  /* 0x00006000100e9a24 */ /* 0x000fe400078e02ff */
[----:B------:R-:W-:Y:S01]  /*2a60*/  @!P0 IMAD R15, R28, c[0x0][0x180], RZ ;  /* 0x000060001c0f8a24 */ /* 0x000fe200078e02ff */
[----:B------:R-:W-:Y:S01]  /*2a70*/  @!P2 SHF.R.S32.HI R19, RZ, 0x1f, R35 ;  /* 0x0000001fff13a819 */ /* 0x000fe20000011423 */
[----:B------:R-:W-:Y:S01]  /*2a80*/  IMAD.IADD R23, R17, 0x1, -R18 ;  /* 0x0000000111177824 */ /* 0x000fe200078e0a12 */
[----:B------:R-:W-:Y:S01]  /*2a90*/  @!P1 SHF.R.S32.HI R17, RZ, 0x1f, R25 ;  /* 0x0000001fff119819 */ /* 0x000fe20000011419 */
[----:B------:R-:W-:Y:S01]  /*2aa0*/  @!P2 IMAD R16, R33, c[0x0][0x180], RZ ;  /* 0x000060002110aa24 */ /* 0x000fe200078e02ff */
[----:B------:R-:W-:Y:S01]  /*2ab0*/  @!P1 IADD3 R25, P4, R25, R14, RZ ;  /* 0x0000000e19199210 */ /* 0x000fe20007f9e0ff */
[----:B------:R-:W-:Y:S01]  /*2ac0*/  @!P2 IMAD R26, R32, 0x28, R31 ;  /* 0x00000028201aa824 */ /* 0x000fe200078e021f */
[----:B------:R-:W-:Y:S01]  /*2ad0*/  @!P0 SHF.R.S32.HI R18, RZ, 0x1f, R30 ;  /* 0x0000001fff128819 */ /* 0x000fe2000001141e */
[----:B------:R-:W-:Y:S01]  /*2ae0*/  IMAD R31, R12, 0x20, R23 ;  /* 0x000000200c1f7824 */ /* 0x000fe200078e0217 */
[----:B------:R-:W-:-:S02]  /*2af0*/  @!P0 IADD3 R29, P5, R30, R15, RZ ;  /* 0x0000000f1e1d8210 */ /* 0x000fc40007fbe0ff */
[----:B------:R-:W-:Y:S02]  /*2b00*/  @!P2 IADD3 R28, P3, R35, R16, RZ ;  /* 0x00000010231ca210 */ /* 0x000fe40007f7e0ff */
[----:B------:R-:W-:Y:S02]  /*2b10*/  @!P1 LEA.HI.X.SX32 R32, R14, R17, 0x1, P4 ;  /* 0x000000110e209211 */ /* 0x000fe400020f0eff */
[----:B------:R-:W-:Y:S02]  /*2b20*/  @!P0 LEA.HI.X.SX32 R30, R15, R18, 0x1, P5 ;  /* 0x000000120f1e8211 */ /* 0x000fe400028f0eff */
[----:B------:R-:W-:Y:S02]  /*2b30*/  @!P1 LEA R18, P4, R25, c[0x0][0x160], 0x1 ;  /* 0x0000580019129a11 */ /* 0x000fe400078808ff */
[----:B------:R-:W-:Y:S02]  /*2b40*/  @!P2 LEA.HI.X.SX32 R17, R16, R19, 0x1, P3 ;  /* 0x000000131011a211 */ /* 0x000fe400018f0eff */
[----:B------:R-:W-:-:S02]  /*2b50*/  @!P0 LEA R14, P3, R29, c[0x0][0x160], 0x1 ;  /* 0x000058001d0e8a11 */ /* 0x000fc400078608ff */
        /* <DEDUP_REMOVED lines=29> */
.L_x_42:
[----:B-1----:R-:W-:Y:S05]  /*2d30*/  BSYNC B2 ;  /* 0x0000000000027941 */ /* 0x002fea0003800000 */
.L_x_41:
[----:B------:R-:W-:Y:S01]  /*2d40*/  IADD3 R21, R21, 0x400, RZ ;  /* 0x0000040015157810 */ /* 0x000fe20007ffe0ff */
[----:B------:R-:W-:Y:S05]  /*2d50*/  @!P0 BRA `(.L_x_43) ;  /* 0xfffffa0000008947 */ /* 0x000fea000383ffff */
.L_x_40:
[----:B------:R-:W-:Y:S05]  /*2d60*/  BSYNC B1 ;  /* 0x0000000000017941 */ /* 0x000fea0003800000 */
.L_x_39:
[----:B------:R-:W2:Y:S01]  /*2d70*/  S2R R18, SR_TID.X ;  /* 0x0000000000127919 */ /* 0x000ea20000002100 */
[----:B------:R-:W-:Y:S01]  /*2d80*/  ISETP.NE.AND P0, PT, R70, RZ, PT ;  /* 0x000000ff4600720c */ /* 0x000fe20003f05270 */
[----:B------:R-:W-:Y:S01]  /*2d90*/  IMAD.MOV.U32 R16, RZ, RZ, 0x1200 ;  /* 0x00001200ff107424 */ /* 0x000fe200078e00ff */
[----:B------:R-:W-:Y:S01]  /*2da0*/  IADD3 R12, R68, 0x3, RZ ;  /* 0x00000003440c7810 */ /* 0x000fe20007ffe0ff */
[----:B------:R-:W-:Y:S03]  /*2db0*/  BSSY B1, `(.L_x_44) ;  /* 0x0000043000017945 */ /* 0x000fe60003800000 */
[----:B------:R-:W-:-:S05]  /*2dc0*/  LOP3.LUT R13, R12, 0x3, RZ, 0xc0, !PT ;  /* 0x000000030c0d7812 */ /* 0x000fca00078ec0ff */
[----:B------:R-:W-:Y:S02]  /*2dd0*/  IMAD R13, R13, R16, 0x5080 ;  /* 0x000050800d0d7424 */ /* 0x000fe400078e0210 */
[----:B-12---:R-:W-:Y:S01]  /*2de0*/  IMAD.MOV.U32 R14, RZ, RZ, R18 ;  /* 0x000000ffff0e7224 */ /* 0x006fe200078e0012 */
[----:B------:R-:W-:Y:S05]  /*2df0*/  @!P0 BRA `(.L_x_45) ;  /* 0x000003e000008947 */ /* 0x000fea0003800000 */
[----:B------:R-:W-:Y:S01]  /*2e00*/  IMAD.IADD R17, R75, 0x1, R2 ;  /* 0x000000014b117824 */ /* 0x000fe200078e0202 */
[----:B------:R-:W-:Y:S01]  /*2e10*/  BSSY B2, `(.L_x_46) ;  /* 0x0000012000027945 */ /* 0x000fe20003800000 */
[----:B------:R-:W-:Y:S01]  /*2e20*/  IMAD R14, R12, 0x20, R9 ;  /* 0x000000200c0e7824 */ /* 0x000fe200078e0209 */
[----:B------:R-:W-:Y:S02]  /*2e30*/  ISETP.NE.AND P1, PT, R70, 0x1, PT ;  /* 0x000000014600780c */ /* 0x000fe40003f25270 */
[----:B------:R-:W-:-:S04]  /*2e40*/  ISETP.GE.AND P0, PT, R17, c[0x0][0x17c], PT ;  /* 0x00005f0011007a0c */ /* 0x000fc80003f06270 */
[----:B------:R-:W-:-:S13]  /*2e50*/  ISETP.GE.OR P0, PT, R14, c[0x0][0x180], P0 ;  /* 0x000060000e007a0c */ /* 0x000fda0000706670 */
[----:B------:R-:W-:Y:S05]  /*2e60*/  @P0 BRA `(.L_x_47) ;  /* 0x000000c000000947 */ /* 0x000fea0003800000 */
[----:B------:R-:W-:Y:S02]  /*2e70*/  IMAD R14, R14, c[0x0][0x17c], RZ ;  /* 0x00005f000e0e7a24 */ /* 0x000fe400078e02ff */
[----:B------:R-:W-:-:S03]  /*2e80*/  IMAD R20, R9, 0x48, R2 ;  /* 0x0000004809147824 */ /* 0x000fc600078e0202 */
        /* <DEDUP_REMOVED lines=10> */
.L_x_47:
[----:B------:R-:W-:Y:S05]  /*2f30*/  BSYNC B2 ;  /* 0x0000000000027941 */ /* 0x000fea0003800000 */
.L_x_46:
[----:B-1----:R-:W-:Y:S01]  /*2f40*/  IADD3 R14, R18, 0x20, RZ ;  /* 0x00000020120e7810 */ /* 0x002fe20007ffe0ff */
        /* <DEDUP_REMOVED lines=20> */
.L_x_49:
[----:B------:R-:W-:Y:S05]  /*3090*/  BSYNC B2 ;  /* 0x0000000000027941 */ /* 0x000fea0003800000 */
.L_x_48:
[----:B-1----:R-:W-:Y:S01]  /*30a0*/  IADD3 R14, R18, 0x40, RZ ;  /* 0x00000040120e7810 */ /* 0x002fe20007ffe0ff */
[----:B------:R-:W-:Y:S05]  /*30b0*/  @!P1 BRA `(.L_x_45) ;  /* 0x0000012000009947 */ /* 0x000fea0003800000 */
[----:B------:R-:W-:Y:S01]  /*30c0*/  IMAD.IADD R17, R75, 0x1, R7 ;  /* 0x000000014b117824 */ /* 0x000fe200078e0207 */
[----:B------:R-:W-:Y:S01]  /*30d0*/  IADD3 R14, R18, 0x60, RZ ;  /* 0x00000060120e7810 */ /* 0x000fe20007ffe0ff */
[----:B------:R-:W-:-:S03]  /*30e0*/  IMAD R15, R12, 0x20, R0 ;  /* 0x000000200c0f7824 */ /* 0x000fc600078e0200 */
[----:B------:R-:W-:-:S04]  /*30f0*/  ISETP.GE.AND P0, PT, R17, c[0x0][0x17c], PT ;  /* 0x00005f0011007a0c */ /* 0x000fc80003f06270 */
        /* <DEDUP_REMOVED lines=8> */
[----:B------:R-:W-:Y:S01]  /*3180*/  LEA.HI.X R17, R15, c[0x0][0x16c], R18, 0x1, P0 ;  /* 0x00005b000f117a11 */ /* 0x000fe200000f0c12 */
[----:B------:R-:W-:-:S05]  /*3190*/  IMAD R15, R20, 0x2, R13 ;  /* 0x00000002140f7824 */ /* 0x000fca00078e020d */
[----:B------:R-:W-:Y:S01]  /*31a0*/  @!PT LDS RZ, [RZ] ;  /* 0x00000000fffff984 */ /* 0x000fe20000000800 */
[----:B------:R-:W-:Y:S01]  /*31b0*/  @!PT LDS RZ, [RZ] ;  /* 0x00000000fffff984 */ /* 0x000fe20000000800 */
[----:B------:R-:W-:Y:S01]  /*31c0*/  @!PT LDS RZ, [RZ] ;  /* 0x00000000fffff984 */ /* 0x000fe20000000800 */
[----:B------:R1:W-:Y:S03]  /*31d0*/  LDGSTS.E.128 [R15], [R16.64] ;  /* 0x00000000100f7fae */ /* 0x0003e6000b921c46 */
.L_x_45:
[----:B------:R-:W-:Y:S05]  /*31e0*/  BSYNC B1 ;  /* 0x0000000000017941 */ /* 0x000fea0003800000 */
.L_x_44:
[----:B------:R-:W-:-:S13]  /*31f0*/  ISETP.GE.U32.AND P0, PT, R71, 0x60, PT ;  /* 0x000000604700780c */ /* 0x000fda0003f06070 */
[----:B------:R-:W-:Y:S05]  /*3200*/  @!P0 BRA `(.L_x_32) ;  /* 0x0000061000008947 */ /* 0x000fea0003800000 */
.L_x_52:
[C---:B-1----:R-:W-:Y:S01]  /*3210*/  IADD3 R17, R14.reuse, 0x20, RZ ;  /* 0x000000200e117810 */ /* 0x042fe20007ffe0ff */
[C---:B------:R-:W-:Y:S01]  /*3220*/  IMAD.SHL.U32 R15, R14.reuse, 0x8, RZ ;  /* 0x000000080e0f7824 */ /* 0x040fe200078e00ff */
        /* <DEDUP_REMOVED lines=14> */
[----:B------:R-:W-:Y:S01]  /*3310*/  SHF.R.S32.HI R15, RZ, 0x1f, R14 ;  /* 0x0000001fff0f7819 */ /* 0x000fe2000001140e */
[----:B------:R-:W-:Y:S01]  /*3320*/  IMAD.IADD R30, R75, 0x1, R26 ;  /* 0x000000014b1e7824 */ /* 0x000fe200078e021a */
[----:B------:R-:W-:-:S02]  /*3330*/  SHF.R.S32.HI R22, RZ, 0x1f, R19 ;  /* 0x0000001fff167819 */ /* 0x000fc40000011413 */
        /* <DEDUP_REMOVED lines=9> */
[----:B------:R-:W-:Y:S01]  /*33d0*/  IMAD.IADD R27, R75, 0x1, R28 ;  /* 0x000000014b1b7824 */ /* 0x000fe200078e021c */
[----:B------:R-:W-:Y:S01]  /*33e0*/  SHF.R.S32.HI R21, RZ, 0x3, R18 ;  /* 0x00000003ff157819 */ /* 0x000fe20000011412 */
[----:B------:R-:W-:Y:S01]  /*33f0*/  IMAD R18, R12, 0x20, R17 ;  /* 0x000000200c127824 */ /* 0x000fe200078e0211 */
[----:B------:R-:W-:Y:S01]  /*3400*/  IADD3 R16, R14, 0x60, RZ ;  /* 0x000000600e107810 */ /* 0x000fe20007ffe0ff */
[----:B------:R-:W-:Y:S01]  /*3410*/  IMAD R31, R12, 0x20, R29 ;  /* 0x000000200c1f7824 */ /* 0x000fe200078e021d */
[----:B------:R-:W-:Y:S01]  /*3420*/  ISETP.GE.AND P1, PT, R30, c[0x0][0x17c], PT ;  /* 0x00005f001e007a0c */ /* 0x000fe20003f26270 */
[----:B------:R-:W-:Y:S01]  /*3430*/  IMAD R25, R12, 0x20, R21 ;  /* 0x000000200c197824 */ /* 0x000fe200078e0215 */
[----:B------:R-:W-:Y:S01]  /*3440*/  ISETP.GE.AND P2, PT, R34, c[0x0][0x17c], PT ;  /* 0x00005f0022007a0c */ /* 0x000fe20003f46270 */
[----:B------:R-:W-:Y:S01]  /*3450*/  IMAD.SHL.U32 R19, R16, 0x8, RZ ;  /* 0x0000000810137824 */ /* 0x000fe200078e00ff */
[----:B------:R-:W-:-:S02]  /*3460*/  ISETP.GE.AND P0, PT, R27, c[0x0][0x17c], PT ;  /* 0x00005f001b007a0c */ /* 0x000fc40003f06270 */
[----:B------:R-:W-:Y:S02]  /*3470*/  ISETP.GE.OR P1, PT, R18, c[0x0][0x180], P1 ;  /* 0x0000600012007a0c */ /* 0x000fe40000f26670 */
[----:B------:R-:W-:Y:S02]  /*3480*/  ISETP.GE.OR P2, PT, R31, c[0x0][0x180], P2 ;  /* 0x000060001f007a0c */ /* 0x000fe40001746670 */
[----:B------:R-:W-:Y:S02]  /*3490*/  ISETP.GE.OR P0, PT, R25, c[0x0][0x180], P0 ;  /* 0x0000600019007a0c */ /* 0x000fe40000706670 */
[----:B------:R-:W-:Y:S02]  /*34a0*/  SHF.R.S32.HI R20, RZ, 0x1f, R19 ;  /* 0x0000001fff147819 */ /* 0x000fe40000011413 */
[----:B------:R-:W-:Y:S02]  /*34b0*/  SHF.R.S32.HI R15, RZ, 0x1f, R16 ;  /* 0x0000001fff0f7819 */ /* 0x000fe40000011410 */
[----:B------:R-:W-:-:S02]  /*34c0*/  LEA.HI R20, R20, R19, RZ, 0x6 ;  /* 0x0000001314147211 */ /* 0x000fc400078f30ff */
[----:B------:R-:W-:Y:S01]  /*34d0*/  LEA.HI R23, R15, R16, RZ, 0x3 ;  /* 0x000000100f177211 */ /* 0x000fe200078f18ff */
[----:B------:R-:W-:Y:S01]  /*34e0*/  @!P1 IMAD R24, R17, 0x48, R26 ;  /* 0x0000004811189824 */ /* 0x000fe200078e021a */
[----:B------:R-:W-:Y:S01]  /*34f0*/  LOP3.LUT R20, R20, 0xffffffc0, RZ, 0xc0, !PT ;  /* 0xffffffc014147812 */ /* 0x000fe200078ec0ff */
[----:B------:R-:W-:Y:S01]  /*3500*/  @!P1 IMAD R15, R18, c[0x0][0x17c], RZ ;  /* 0x00005f00120f9a24 */ /* 0x000fe200078e02ff */
[----:B------:R-:W-:Y:S01]  /*3510*/  @!P1 SHF.R.S32.HI R18, RZ, 0x1f, R30 ;  /* 0x0000001fff129819 */ /* 0x000fe2000001141e */
[----:B------:R-:W-:Y:S02]  /*3520*/  @!P2 IMAD R17, R31, c[0x0][0x17c], RZ ;  /* 0x00005f001f11aa24 */ /* 0x000fe400078e02ff */
[----:B------:R-:W-:Y:S02]  /*3530*/  @!P0 IMAD R16, R25, c[0x0][0x17c], RZ ;  /* 0x00005f0019108a24 */ /* 0x000fe400078e02ff */
[----:B------:R-:W-:Y:S01]  /*3540*/  @!P0 IMAD R26, R21, 0x48, R28 ;  /* 0x00000048151a8824 */ /* 0x000fe200078e021c */
[----:B------:R-:W-:Y:S01]  /*3550*/  @!P1 IADD3 R21, P4, R30, R15, RZ ;  /* 0x0000000f1e159210 */ /* 0x000fe20007f9e0ff */
[----:B------:R-:W-:Y:S01]  /*3560*/  IMAD.IADD R22, R19, 0x1, -R20 ;  /* 0x0000000113167824 */ /* 0x000fe200078e0a14 */
[----:B------:R-:W-:Y:S01]  /*3570*/  @!P0 SHF.R.S32.HI R19, RZ, 0x1f, R27 ;  /* 0x0000001fff138819 */ /* 0x000fe2000001141b */
[----:B------:R-:W-:Y:S01]  /*3580*/  @!P2 IMAD R28, R29, 0x48, R32 ;  /* 0x000000481d1ca824 */ /* 0x000fe200078e0220 */
[----:B------:R-:W-:Y:S01]  /*3590*/  @!P2 SHF.R.S32.HI R30, RZ, 0x1f, R34 ;  /* 0x0000001fff1ea819 */ /* 0x000fe20000011422 */
[----:B------:R-:W-:Y:S01]  /*35a0*/  IMAD.IADD R29, R75, 0x1, R22 ;  /* 0x000000014b1d7824 */ /* 0x000fe200078e0216 */
[----:B------:R-:W-:-:S02]  /*35b0*/  @!P2 IADD3 R25, P3, R34, R17, RZ ;  /* 0x000000112219a210 */ /* 0x000fc40007f7e0ff */
[----:B------:R-:W-:Y:S02]  /*35c0*/  @!P0 IADD3 R27, P5, R27, R16, RZ ;  /* 0x000000101b1b8210 */ /* 0x000fe40007fbe0ff */
[----:B------:R-:W-:Y:S01]  /*35d0*/  @!P1 LEA.HI.X.SX32 R34, R15, R18, 0x1, P4 ;  /* 0x000000120f229211 */ /* 0x000fe200020f0eff */
[----:B------:R-:W-:Y:S01]  /*35e0*/  @!P1 IMAD R15, R24, 0x2, R13 ;  /* 0x00000002180f9824 */ /* 0x000fe200078e020d */
[----:B------:R-:W-:Y:S02]  /*35f0*/  @!P2 LEA.HI.X.SX32 R30, R17, R30, 0x1, P3 ;  /* 0x0000001e111ea211 */ /* 0x000fe400018f0eff */
[----:B------:R-:W-:Y:S02]  /*3600*/  @!P0 LEA.HI.X.SX32 R32, R16, R19, 0x1, P5 ;  /* 0x0000001310208211 */ /* 0x000fe400028f0eff */
[----:B------:R-:W-:Y:S02]  /*3610*/  @!P0 LEA R18, P3, R27, c[0x0][0x168], 0x1 ;  /* 0x00005a001b128a11 */ /* 0x000fe400078608ff */
[----:B------:R-:W-:-:S02]  /*3620*/  @!P1 LEA R20, P4, R21, c[0x0][0x168], 0x1 ;  /* 0x00005a0015149a11 */ /* 0x000fc400078808ff */
[----:B------:R-:W-:Y:S02]  /*3630*/  @!P2 LEA R16, P5, R25, c[0x0][0x168], 0x1 ;  /* 0x00005a001910aa11 */ /* 0x000fe400078a08ff */
[----:B------:R-:W-:Y:S02]  /*3640*/  @!P0 LEA.HI.X R19, R27, c[0x0][0x16c], R32, 0x1, P3 ;  /* 0x00005b001b138a11 */ /* 0x000fe400018f0c20 */
[----:B------:R-:W-:Y:S02]  /*3650*/  @!P1 LEA.HI.X R21, R21, c[0x0][0x16c], R34, 0x1, P4 ;  /* 0x00005b0015159a11 */ /* 0x000fe400020f0c22 */
[----:B------:R-:W-:Y:S01]  /*3660*/  SHF.R.S32.HI R27, RZ, 0x3, R23 ;  /* 0x00000003ff1b7819 */ /* 0x000fe20000011417 */
[--C-:B------:R-:W-:Y:S01]  /*3670*/  @!P0 IMAD R23, R26, 0x2, R13.reuse ;  /* 0x000000021a178824 */ /* 0x100fe200078e020d */
[----:B------:R-:W-:Y:S01]  /*3680*/  @!P2 LEA.HI.X R17, R25, c[0x0][0x16c], R30, 0x1, P5 ;  /* 0x00005b001911aa11 */ /* 0x000fe200028f0c1e */
[----:B------:R-:W-:Y:S01]  /*3690*/  @!P2 IMAD R25, R28, 0x2, R13 ;  /* 0x000000021c19a824 */ /* 0x000fe200078e020d */
[----:B------:R-:W-:Y:S01]  /*36a0*/  @!PT LDS RZ, [RZ] ;  /* 0x00000000fffff984 */ /* 0x000fe20000000800 */
[----:B------:R-:W-:Y:S01]  /*36b0*/  @!PT LDS RZ, [RZ] ;  /* 0x00000000fffff984 */ /* 0x000fe20000000800 */
[----:B------:R-:W-:Y:S01]  /*36c0*/  @!PT LDS RZ, [RZ] ;  /* 0x00000000fffff984 */ /* 0x000fe20000000800 */
[----:B------:R1:W-:Y:S01]  /*36d0*/  @!P1 LDGSTS.E.128 [R15], [R20.64] ;  /* 0x00000000140f9fae */ /* 0x0003e2000b921c46 */
[----:B------:R-:W-:Y:S01]  /*36e0*/  IMAD R26, R12, 0x20, R27 ;  /* 0x000000200c1a7824 */ /* 0x000fe200078e021b */
        /* <DEDUP_REMOVED lines=16> */
.L_x_51:
[----:B-1----:R-:W-:Y:S05]  /*37f0*/  BSYNC B1 ;  /* 0x0000000000017941 */ /* 0x002fea0003800000 */
.L_x_50:
[----:B------:R-:W-:Y:S01]  /*3800*/  IMAD.MOV.U32 R14, RZ, RZ, R24 ;  /* 0x000000ffff0e7224 */ /* 0x000fe200078e0018 */
[----:B------:R-:W-:Y:S05]  /*3810*/  @!P0 BRA `(.L_x_52) ;  /* 0xfffff9f000008947 */ /* 0x000fea000383ffff */
.L_x_32:
[----:B------:R-:W-:Y:S05]  /*3820*/  BSYNC B0 ;  /* 0x0000000000007941 */ /* 0x000fea0003800000 */
.L_x_31:
[----:B------:R-:W0:Y:S01]  /*3830*/  LDGDEPBAR ;  /* 0x00000000000079af */ /* 0x000e220000000000 */
[----:B------:R-:W-:-:S05]  /*3840*/  DEPBAR.LE SB0, 0x2 ;  /* 0x000080800000791a */ /* 0x000fca0000000000 */
.L_x_29:
[----:B------:R-:W-:Y:S02]  /*3850*/  WARPSYNC 0xffffffff ;  /* 0xffffffff00007948 */ /* 0x000fe40003800000 */
[----:B------:R-:W-:Y:S01]  /*3860*/  IADD3 R68, R68, 0x1, RZ ;  /* 0x0000000144447810 */ /* 0x000fe20007ffe0ff */
[----:B------:R-:W-:Y:S03]  /*3870*/  BAR.SYNC.DEFER_BLOCKING 0x0 ;  /* 0x0000000000007b1d */ /* 0x000fe60000010000 */
[----:B------:R-:W-:-:S13]  /*3880*/  ISETP.GE.AND P0, PT, R68, UR5, PT ;  /* 0x0000000544007c0c */ /* 0x000fda000bf06270 */
[----:B------:R-:W-:Y:S01]  /*3890*/  @P0 CALL.REL.NOINC `(.L_x_27) ;  /* 0x0000001000000944 */ /* 0x000fe20003c00000 */
[----:B------:R-:W-:Y:S05]  /*38a0*/  BRA `(.L_x_53) ;  /* 0xffffe58000007947 */ /* 0x000fea000383ffff */
.L_x_27:
[----:B------:R-:W2:Y:S02]  /*38b0*/  S2R R0, SR_TID.X ;  /* 0x0000000000007919 */ /* 0x000ea40000002100 */
[----:B--2---:R-:W-:-:S13]  /*38c0*/  ISETP.GE.AND P0, PT, R0, 0x20, PT ;  /* 0x000000200000780c */ /* 0x004fda0003f06270 */
[----:B------:R-:W-:Y:S05]  /*38d0*/  @!P0 EXIT ;  /* 0x000000000000894d */ /* 0x000fea0003800000 */
[----:B------:R-:W-:Y:S01]  /*38e0*/  IMAD R72, R72, 0x15, R73 ;  /* 0x0000001548487824 */ /* 0x000fe200078e0249 */
[C---:B------:R-:W-:Y:S02]  /*38f0*/  IADD3 R9, R75.reuse, 0x10, RZ ;  /* 0x000000104b097810 */ /* 0x040fe40007ffe0ff */
[C---:B-1----:R-:W-:Y:S02]  /*3900*/  IADD3 R11, R75.reuse, 0x20, RZ ;  /* 0x000000204b0b7810 */ /* 0x042fe40007ffe0ff */
[C---:B------:R-:W-:Y:S01]  /*3910*/  ISETP.GE.AND P0, PT, R72.reuse, c[0x0][0x178], PT ;  /* 0x00005e0048007a0c */ /* 0x040fe20003f06270 */
[----:B------:R-:W-:Y:S01]  /*3920*/  IMAD R72, R72, c[0x0][0x17c], RZ ;  /* 0x00005f0048487a24 */ /* 0x000fe200078e02ff */
[C---:B------:R-:W-:Y:S02]  /*3930*/  IADD3 R0, R75.reuse, 0x30, RZ ;  /* 0x000000304b007810 */ /* 0x040fe40007ffe0ff */
[----:B------:R-:W-:Y:S02]  /*3940*/  ISETP.GE.OR P3, PT, R75, c[0x0][0x17c], P0 ;  /* 0x00005f004b007a0c */ /* 0x000fe40000766670 */
[----:B------:R-:W-:-:S02]  /*3950*/  ISETP.GE.OR P1, PT, R9, c[0x0][0x17c], P0 ;  /* 0x00005f0009007a0c */ /* 0x000fc40000726670 */
[----:B------:R-:W-:Y:S02]  /*3960*/  ISETP.GE.OR P2, PT, R11, c[0x0][0x17c], P0 ;  /* 0x00005f000b007a0c */ /* 0x000fe40000746670 */
[----:B------:R-:W-:Y:S02]  /*3970*/  ISETP.GE.OR P0, PT, R0, c[0x0][0x17c], P0 ;  /* 0x00005f0000007a0c */ /* 0x000fe40000706670 */
[----:B------:R-:W-:-:S05]  /*3980*/  SHF.R.S32.HI R6, RZ, 0x1f, R72 ;  /* 0x0000001fff067819 */ /* 0x000fca0000011448 */
[----:B------:R-:W-:Y:S05]  /*3990*/  @P3 BRA `(.L_x_54) ;  /* 0x0000013000003947 */ /* 0x000fea0003800000 */
[----:B------:R-:W1:Y:S01]  /*39a0*/  S2R R2, SR_LANEID ;  /* 0x0000000000027919 */ /* 0x000e620000000000 */
[----:B------:R-:W-:Y:S01]  /*39b0*/  IMAD.MOV.U32 R7, RZ, RZ, c[0x0][0x17c] ;  /* 0x00005f00ff077624 */ /* 0x000fe200078e00ff */
[C---:B------:R-:W-:Y:S01]  /*39c0*/  IADD3 R4, P3, R75.reuse, R72, RZ ;  /* 0x000000484b047210 */ /* 0x040fe20007f7e0ff */
[----:B------:R-:W-:Y:S01]  /*39d0*/  IMAD.MOV.U32 R3, RZ, RZ, RZ ;  /* 0x000000ffff037224 */ /* 0x000fe200078e00ff */
[----:B------:R-:W-:Y:S02]  /*39e0*/  WARPSYNC 0xffffffff ;  /* 0xffffffff00007948 */ /* 0x000fe40003800000 */
[----:B------:R-:W-:Y:S02]  /*39f0*/  SHF.R.U32.HI R7, RZ, 0x1, R7 ;  /* 0x00000001ff077819 */ /* 0x000fe40000011607 */
[----:B------:R-:W-:Y:S02]  /*3a00*/  LEA.HI.X.SX32 R75, R75, R6, 0x1, P3 ;  /* 0x000000064b4b7211 */ /* 0x000fe400018f0eff */
[----:B------:R-:W-:-:S02]  /*3a10*/  LEA R13, P3, R4, c[0x0][0x170], 0x1 ;  /* 0x00005c00040d7a11 */ /* 0x000fc400078608ff */
[----:B-1----:R-:W-:Y:S02]  /*3a20*/  SHF.R.U32.HI R5, RZ, 0x2, R2 ;  /* 0x00000002ff057819 */ /* 0x002fe40000011602 */
[----:B------:R-:W-:-:S05]  /*3a30*/  LOP3.LUT R2, R2, 0x3, RZ, 0xc0, !PT ;  /* 0x0000000302027812 */ /* 0x000fca00078ec0ff */
[----:B------:R-:W-:Y:S01]  /*3a40*/  IMAD.WIDE.U32 R2, R5, R7, R2 ;  /* 0x0000000705027225 */ /* 0x000fe200078e0002 */
[----:B------:R-:W-:-:S04]  /*3a50*/  LEA.HI.X R5, R4, c[0x0][0x174], R75, 0x1, P3 ;  /* 0x00005d0004057a11 */ /* 0x000fc800018f0c4b */
[----:B------:R-:W-:-:S04]  /*3a60*/  LEA R4, P3, R2, R13, 0x2 ;  /* 0x0000000d02047211 */ /* 0x000fc800078610ff */
[----:B------:R-:W-:-:S05]  /*3a70*/  LEA.HI.X R5, R2, R5, R3, 0x2, P3 ;  /* 0x0000000502057211 */ /* 0x000fca00018f1403 */
[----:B------:R-:W-:Y:S01]  /*3a80*/  IMAD.WIDE.U32 R2, R7, 0x20, R4 ;  /* 0x0000002007027825 */ /* 0x000fe200078e0004 */
[----:B------:R1:W-:Y:S04]  /*3a90*/  STG.E [R4.64], R52 ;  /* 0x0000003404007986 */ /* 0x0003e8000c101906 */
[----:B------:R1:W-:Y:S04]  /*3aa0*/  STG.E [R2.64], R53 ;  /* 0x0000003502007986 */ /* 0x0003e8000c101906 */
[----:B------:R1:W-:Y:S04]  /*3ab0*/  STG.E [R4.64+0x10], R66 ;  /* 0x0000104204007986 */ /* 0x0003e8000c101906 */
[----:B------:R1:W-:Y:S02]  /*3ac0*/  STG.E [R2.64+0x10], R67 ;  /* 0x0000104302007986 */ /* 0x0003e4000c101906 */
.L_x_54:
[----:B------:R-:W-:Y:S05]  /*3ad0*/  @P1 BRA `(.L_x_55) ;  /* 0x0000013000001947 */ /* 0x000fea0003800000 */
[----:B-1----:R-:W1:Y:S01]  /*3ae0*/  S2R R2, SR_LANEID ;  /* 0x0000000000027919 */ /* 0x002e620000000000 */
[----:B------:R-:W-:Y:S01]  /*3af0*/  IMAD.MOV.U32 R3, RZ, RZ, c[0x0][0x17c] ;  /* 0x00005f00ff037624 */ /* 0x000fe200078e00ff */
[----:B------:R-:W-:Y:S01]  /*3b00*/  IADD3 R8, P1, R72, R9, RZ ;  /* 0x0000000948087210 */ /* 0x000fe20007f3e0ff */
[----:B------:R-:W-:Y:S03]  /*3b10*/  WARPSYNC 0xffffffff ;  /* 0xffffffff00007948 */ /* 0x000fe60003800000 */
[----:B------:R-:W-:Y:S01]  /*3b20*/  SHF.R.U32.HI R13, RZ, 0x1, R3 ;  /* 0x00000001ff0d7819 */ /* 0x000fe20000011603 */
[----:B------:R-:W-:Y:S01]  /*3b30*/  IMAD.MOV.U32 R3, RZ, RZ, RZ ;  /* 0x000000ffff037224 */ /* 0x000fe200078e00ff */
[----:B------:R-:W-:-:S02]  /*3b40*/  LEA.HI.X.SX32 R9, R9, R6, 0x1, P1 ;  /* 0x0000000609097211 */ /* 0x000fc400008f0eff */
[----:B------:R-:W-:Y:S02]  /*3b50*/  LEA R7, P1, R8, c[0x0][0x170], 0x1 ;  /* 0x00005c0008077a11 */ /* 0x000fe400078208ff */
        /* <DEDUP_REMOVED lines=11> */
.L_x_55:
        /* <DEDUP_REMOVED lines=20> */
.L_x_56:
[----:B------:R-:W-:Y:S05]  /*3d50*/  @P0 EXIT ;  /* 0x000000000000094d */ /* 0x000fea0003800000 */
        /* <DEDUP_REMOVED lines=15> */
[----:B------:R-:W-:Y:S04]  /*3e50*/  STG.E [R2.64], R58 ;  /* 0x0000003a02007986 */ /* 0x000fe8000c101906 */
[----:B------:R-:W-:Y:S04]  /*3e60*/  STG.E [R4.64], R59 ;  /* 0x0000003b04007986 */ /* 0x000fe8000c101906 */
[----:B------:R-:W-:Y:S04]  /*3e70*/  STG.E [R2.64+0x10], R60 ;  /* 0x0000103c02007986 */ /* 0x000fe8000c101906 */
[----:B------:R-:W-:Y:S01]  /*3e80*/  STG.E [R4.64+0x10], R61 ;  /* 0x0000103d04007986 */ /* 0x000fe2000c101906 */
[----:B------:R-:W-:Y:S05]  /*3e90*/  EXIT ;  /* 0x000000000000794d */ /* 0x000fea0003800000 */
.L_x_57:
[----:B------:R-:W-:-:S00]  /*3ea0*/  BRA `(.L_x_57) ;  /* 0xfffffff000007947 */ /* 0x000fc0000383ffff */
[----:B------:R-:W-:-:S00]  /*3eb0*/  NOP ;  /* 0x0000000000007918 */ /* 0x000fc00000000000 */
        /* <DEDUP_REMOVED lines=12> */
.L_x_58:


//--------------------- .nv.shared.gemm_mma_kernel --------------------------
	.section	.nv.shared.gemm_mma_kernel,"aw",@nobits
	.sectionflags	@""
	.align	16
